//
// Generated by NVIDIA NVVM Compiler
//
// Compiler Build ID: CL-36424714
// Cuda compilation tools, release 13.0, V13.0.88
// Based on NVVM 20.0.0
//

.version 9.0
.target sm_100
.address_size 64

	// .globl	_Z14IndexScalarGPUIjEvPKT_S0_PS0_S3_

.visible .entry _Z14IndexScalarGPUIjEvPKT_S0_PS0_S3_(
	.param .u64 .ptr .align 1 _Z14IndexScalarGPUIjEvPKT_S0_PS0_S3__param_0,
	.param .u32 _Z14IndexScalarGPUIjEvPKT_S0_PS0_S3__param_1,
	.param .u64 .ptr .align 1 _Z14IndexScalarGPUIjEvPKT_S0_PS0_S3__param_2,
	.param .u64 .ptr .align 1 _Z14IndexScalarGPUIjEvPKT_S0_PS0_S3__param_3
)
{
	.reg .pred 	%p<31>;
	.reg .b32 	%r<53>;
	.reg .b64 	%rd<183>;

	ld.param.u64 	%rd6, [_Z14IndexScalarGPUIjEvPKT_S0_PS0_S3__param_0];
	ld.param.u32 	%r40, [_Z14IndexScalarGPUIjEvPKT_S0_PS0_S3__param_1];
	ld.param.u64 	%rd7, [_Z14IndexScalarGPUIjEvPKT_S0_PS0_S3__param_2];
	ld.param.u64 	%rd8, [_Z14IndexScalarGPUIjEvPKT_S0_PS0_S3__param_3];
	cvta.to.global.u64 	%rd1, %rd8;
	cvta.to.global.u64 	%rd2, %rd7;
	mov.u32 	%r1, %ntid.x;
	mov.u32 	%r41, %ctaid.x;
	mov.u32 	%r42, %tid.x;
	mad.lo.s32 	%r52, %r1, %r41, %r42;
	setp.ge.u32 	%p1, %r52, %r40;
	@%p1 bra 	$L__BB0_87;
	mov.u32 	%r43, %nctaid.x;
	mul.lo.s32 	%r3, %r43, %r1;
	cvta.to.global.u64 	%rd3, %rd6;
$L__BB0_2:
	shl.b32 	%r44, %r52, 3;
	mul.wide.u32 	%rd9, %r44, 4;
	add.s64 	%rd10, %rd3, %rd9;
	ld.global.u32 	%r5, [%rd10];
	ld.global.u32 	%r6, [%rd10+4];
	ld.global.u32 	%r7, [%rd10+8];
	ld.global.u32 	%r8, [%rd10+12];
	ld.global.u32 	%r9, [%rd10+16];
	ld.global.u32 	%r10, [%rd10+20];
	ld.global.u32 	%r11, [%rd10+24];
	ld.global.u32 	%r12, [%rd10+28];
	mul.lo.s32 	%r13, %r52, 36;
	mul.wide.u32 	%rd11, %r13, 4;
	add.s64 	%rd4, %rd2, %rd11;
	st.global.u32 	[%rd4], %r5;
	add.s64 	%rd5, %rd1, %rd11;
	st.global.u32 	[%rd5], %r5;
	setp.lt.u32 	%p2, %r6, %r5;
	@%p2 bra 	$L__BB0_4;
	st.global.u32 	[%rd4+4], %r6;
	st.global.u32 	[%rd5+4], %r5;
	bra.uni 	$L__BB0_5;
$L__BB0_4:
	st.global.u32 	[%rd4+4], %r5;
	st.global.u32 	[%rd5+4], %r6;
$L__BB0_5:
	setp.lt.u32 	%p3, %r7, %r5;
	@%p3 bra 	$L__BB0_7;
	st.global.u32 	[%rd4+8], %r7;
	st.global.u32 	[%rd5+8], %r5;
	bra.uni 	$L__BB0_8;
$L__BB0_7:
	st.global.u32 	[%rd4+8], %r5;
	st.global.u32 	[%rd5+8], %r7;
$L__BB0_8:
	setp.lt.u32 	%p4, %r8, %r5;
	@%p4 bra 	$L__BB0_10;
	st.global.u32 	[%rd4+12], %r8;
	st.global.u32 	[%rd5+12], %r5;
	bra.uni 	$L__BB0_11;
$L__BB0_10:
	st.global.u32 	[%rd4+12], %r5;
	st.global.u32 	[%rd5+12], %r8;
$L__BB0_11:
	add.s32 	%r14, %r13, 4;
	setp.lt.u32 	%p5, %r9, %r5;
	@%p5 bra 	$L__BB0_13;
	mul.wide.u32 	%rd12, %r14, 4;
	add.s64 	%rd13, %rd2, %rd12;
	st.global.u32 	[%rd13], %r9;
	add.s64 	%rd14, %rd1, %rd12;
	st.global.u32 	[%rd14], %r5;
	bra.uni 	$L__BB0_14;
$L__BB0_13:
	mul.wide.u32 	%rd15, %r14, 4;
	add.s64 	%rd16, %rd2, %rd15;
	st.global.u32 	[%rd16], %r5;
	add.s64 	%rd17, %rd1, %rd15;
	st.global.u32 	[%rd17], %r9;
$L__BB0_14:
	add.s32 	%r15, %r13, 5;
	setp.lt.u32 	%p6, %r10, %r5;
	@%p6 bra 	$L__BB0_16;
	mul.wide.u32 	%rd18, %r15, 4;
	add.s64 	%rd19, %rd2, %rd18;
	st.global.u32 	[%rd19], %r10;
	add.s64 	%rd20, %rd1, %rd18;
	st.global.u32 	[%rd20], %r5;
	bra.uni 	$L__BB0_17;
$L__BB0_16:
	mul.wide.u32 	%rd21, %r15, 4;
	add.s64 	%rd22, %rd2, %rd21;
	st.global.u32 	[%rd22], %r5;
	add.s64 	%rd23, %rd1, %rd21;
	st.global.u32 	[%rd23], %r10;
$L__BB0_17:
	add.s32 	%r16, %r13, 6;
	setp.lt.u32 	%p7, %r11, %r5;
	@%p7 bra 	$L__BB0_19;
	mul.wide.u32 	%rd24, %r16, 4;
	add.s64 	%rd25, %rd2, %rd24;
	st.global.u32 	[%rd25], %r11;
	add.s64 	%rd26, %rd1, %rd24;
	st.global.u32 	[%rd26], %r5;
	bra.uni 	$L__BB0_20;
$L__BB0_19:
	mul.wide.u32 	%rd27, %r16, 4;
	add.s64 	%rd28, %rd2, %rd27;
	st.global.u32 	[%rd28], %r5;
	add.s64 	%rd29, %rd1, %rd27;
	st.global.u32 	[%rd29], %r11;
$L__BB0_20:
	add.s32 	%r17, %r13, 7;
	setp.lt.u32 	%p8, %r12, %r5;
	@%p8 bra 	$L__BB0_22;
	mul.wide.u32 	%rd30, %r17, 4;
	add.s64 	%rd31, %rd2, %rd30;
	st.global.u32 	[%rd31], %r12;
	add.s64 	%rd32, %rd1, %rd30;
	st.global.u32 	[%rd32], %r5;
	bra.uni 	$L__BB0_23;
$L__BB0_22:
	mul.wide.u32 	%rd33, %r17, 4;
	add.s64 	%rd34, %rd2, %rd33;
	st.global.u32 	[%rd34], %r5;
	add.s64 	%rd35, %rd1, %rd33;
	st.global.u32 	[%rd35], %r12;
$L__BB0_23:
	add.s32 	%r45, %r13, 8;
	mul.wide.u32 	%rd36, %r45, 4;
	add.s64 	%rd37, %rd2, %rd36;
	st.global.u32 	[%rd37], %r6;
	add.s64 	%rd38, %rd1, %rd36;
	st.global.u32 	[%rd38], %r6;
	add.s32 	%r18, %r13, 9;
	setp.lt.u32 	%p9, %r7, %r6;
	@%p9 bra 	$L__BB0_25;
	mul.wide.u32 	%rd39, %r18, 4;
	add.s64 	%rd40, %rd2, %rd39;
	st.global.u32 	[%rd40], %r7;
	add.s64 	%rd41, %rd1, %rd39;
	st.global.u32 	[%rd41], %r6;
	bra.uni 	$L__BB0_26;
$L__BB0_25:
	mul.wide.u32 	%rd42, %r18, 4;
	add.s64 	%rd43, %rd2, %rd42;
	st.global.u32 	[%rd43], %r6;
	add.s64 	%rd44, %rd1, %rd42;
	st.global.u32 	[%rd44], %r7;
$L__BB0_26:
	add.s32 	%r19, %r13, 10;
	setp.lt.u32 	%p10, %r8, %r6;
	@%p10 bra 	$L__BB0_28;
	mul.wide.u32 	%rd45, %r19, 4;
	add.s64 	%rd46, %rd2, %rd45;
	st.global.u32 	[%rd46], %r8;
	add.s64 	%rd47, %rd1, %rd45;
	st.global.u32 	[%rd47], %r6;
	bra.uni 	$L__BB0_29;
$L__BB0_28:
	mul.wide.u32 	%rd48, %r19, 4;
	add.s64 	%rd49, %rd2, %rd48;
	st.global.u32 	[%rd49], %r6;
	add.s64 	%rd50, %rd1, %rd48;
	st.global.u32 	[%rd50], %r8;
$L__BB0_29:
	add.s32 	%r20, %r13, 11;
	setp.lt.u32 	%p11, %r9, %r6;
	@%p11 bra 	$L__BB0_31;
	mul.wide.u32 	%rd51, %r20, 4;
	add.s64 	%rd52, %rd2, %rd51;
	st.global.u32 	[%rd52], %r9;
	add.s64 	%rd53, %rd1, %rd51;
	st.global.u32 	[%rd53], %r6;
	bra.uni 	$L__BB0_32;
$L__BB0_31:
	mul.wide.u32 	%rd54, %r20, 4;
	add.s64 	%rd55, %rd2, %rd54;
	st.global.u32 	[%rd55], %r6;
	add.s64 	%rd56, %rd1, %rd54;
	st.global.u32 	[%rd56], %r9;
$L__BB0_32:
	add.s32 	%r21, %r13, 12;
	setp.lt.u32 	%p12, %r10, %r6;
	@%p12 bra 	$L__BB0_34;
	mul.wide.u32 	%rd57, %r21, 4;
	add.s64 	%rd58, %rd2, %rd57;
	st.global.u32 	[%rd58], %r10;
	add.s64 	%rd59, %rd1, %rd57;
	st.global.u32 	[%rd59], %r6;
	bra.uni 	$L__BB0_35;
$L__BB0_34:
	mul.wide.u32 	%rd60, %r21, 4;
	add.s64 	%rd61, %rd2, %rd60;
	st.global.u32 	[%rd61], %r6;
	add.s64 	%rd62, %rd1, %rd60;
	st.global.u32 	[%rd62], %r10;
$L__BB0_35:
	add.s32 	%r22, %r13, 13;
	setp.lt.u32 	%p13, %r11, %r6;
	@%p13 bra 	$L__BB0_37;
	mul.wide.u32 	%rd63, %r22, 4;
	add.s64 	%rd64, %rd2, %rd63;
	st.global.u32 	[%rd64], %r11;
	add.s64 	%rd65, %rd1, %rd63;
	st.global.u32 	[%rd65], %r6;
	bra.uni 	$L__BB0_38;
$L__BB0_37:
	mul.wide.u32 	%rd66, %r22, 4;
	add.s64 	%rd67, %rd2, %rd66;
	st.global.u32 	[%rd67], %r6;
	add.s64 	%rd68, %rd1, %rd66;
	st.global.u32 	[%rd68], %r11;
$L__BB0_38:
	add.s32 	%r23, %r13, 14;
	setp.lt.u32 	%p14, %r12, %r6;
	@%p14 bra 	$L__BB0_40;
	mul.wide.u32 	%rd69, %r23, 4;
	add.s64 	%rd70, %rd2, %rd69;
	st.global.u32 	[%rd70], %r12;
	add.s64 	%rd71, %rd1, %rd69;
	st.global.u32 	[%rd71], %r6;
	bra.uni 	$L__BB0_41;
$L__BB0_40:
	mul.wide.u32 	%rd72, %r23, 4;
	add.s64 	%rd73, %rd2, %rd72;
	st.global.u32 	[%rd73], %r6;
	add.s64 	%rd74, %rd1, %rd72;
	st.global.u32 	[%rd74], %r12;
$L__BB0_41:
	add.s32 	%r46, %r13, 15;
	mul.wide.u32 	%rd75, %r46, 4;
	add.s64 	%rd76, %rd2, %rd75;
	st.global.u32 	[%rd76], %r7;
	add.s64 	%rd77, %rd1, %rd75;
	st.global.u32 	[%rd77], %r7;
	add.s32 	%r24, %r13, 16;
	setp.lt.u32 	%p15, %r8, %r7;
	@%p15 bra 	$L__BB0_43;
	mul.wide.u32 	%rd78, %r24, 4;
	add.s64 	%rd79, %rd2, %rd78;
	st.global.u32 	[%rd79], %r8;
	add.s64 	%rd80, %rd1, %rd78;
	st.global.u32 	[%rd80], %r7;
	bra.uni 	$L__BB0_44;
$L__BB0_43:
	mul.wide.u32 	%rd81, %r24, 4;
	add.s64 	%rd82, %rd2, %rd81;
	st.global.u32 	[%rd82], %r7;
	add.s64 	%rd83, %rd1, %rd81;
	st.global.u32 	[%rd83], %r8;
$L__BB0_44:
	add.s32 	%r25, %r13, 17;
	setp.lt.u32 	%p16, %r9, %r7;
	@%p16 bra 	$L__BB0_46;
	mul.wide.u32 	%rd84, %r25, 4;
	add.s64 	%rd85, %rd2, %rd84;
	st.global.u32 	[%rd85], %r9;
	add.s64 	%rd86, %rd1, %rd84;
	st.global.u32 	[%rd86], %r7;
	bra.uni 	$L__BB0_47;
$L__BB0_46:
	mul.wide.u32 	%rd87, %r25, 4;
	add.s64 	%rd88, %rd2, %rd87;
	st.global.u32 	[%rd88], %r7;
	add.s64 	%rd89, %rd1, %rd87;
	st.global.u32 	[%rd89], %r9;
$L__BB0_47:
	add.s32 	%r26, %r13, 18;
	setp.lt.u32 	%p17, %r10, %r7;
	@%p17 bra 	$L__BB0_49;
	mul.wide.u32 	%rd90, %r26, 4;
	add.s64 	%rd91, %rd2, %rd90;
	st.global.u32 	[%rd91], %r10;
	add.s64 	%rd92, %rd1, %rd90;
	st.global.u32 	[%rd92], %r7;
	bra.uni 	$L__BB0_50;
$L__BB0_49:
	mul.wide.u32 	%rd93, %r26, 4;
	add.s64 	%rd94, %rd2, %rd93;
	st.global.u32 	[%rd94], %r7;
	add.s64 	%rd95, %rd1, %rd93;
	st.global.u32 	[%rd95], %r10;
$L__BB0_50:
	add.s32 	%r27, %r13, 19;
	setp.lt.u32 	%p18, %r11, %r7;
	@%p18 bra 	$L__BB0_52;
	mul.wide.u32 	%rd96, %r27, 4;
	add.s64 	%rd97, %rd2, %rd96;
	st.global.u32 	[%rd97], %r11;
	add.s64 	%rd98, %rd1, %rd96;
	st.global.u32 	[%rd98], %r7;
	bra.uni 	$L__BB0_53;
$L__BB0_52:
	mul.wide.u32 	%rd99, %r27, 4;
	add.s64 	%rd100, %rd2, %rd99;
	st.global.u32 	[%rd100], %r7;
	add.s64 	%rd101, %rd1, %rd99;
	st.global.u32 	[%rd101], %r11;
$L__BB0_53:
	add.s32 	%r28, %r13, 20;
	setp.lt.u32 	%p19, %r12, %r7;
	@%p19 bra 	$L__BB0_55;
	mul.wide.u32 	%rd102, %r28, 4;
	add.s64 	%rd103, %rd2, %rd102;
	st.global.u32 	[%rd103], %r12;
	add.s64 	%rd104, %rd1, %rd102;
	st.global.u32 	[%rd104], %r7;
	bra.uni 	$L__BB0_56;
$L__BB0_55:
	mul.wide.u32 	%rd105, %r28, 4;
	add.s64 	%rd106, %rd2, %rd105;
	st.global.u32 	[%rd106], %r7;
	add.s64 	%rd107, %rd1, %rd105;
	st.global.u32 	[%rd107], %r12;
$L__BB0_56:
	add.s32 	%r47, %r13, 21;
	mul.wide.u32 	%rd108, %r47, 4;
	add.s64 	%rd109, %rd2, %rd108;
	st.global.u32 	[%rd109], %r8;
	add.s64 	%rd110, %rd1, %rd108;
	st.global.u32 	[%rd110], %r8;
	add.s32 	%r29, %r13, 22;
	setp.lt.u32 	%p20, %r9, %r8;
	@%p20 bra 	$L__BB0_58;
	mul.wide.u32 	%rd111, %r29, 4;
	add.s64 	%rd112, %rd2, %rd111;
	st.global.u32 	[%rd112], %r9;
	add.s64 	%rd113, %rd1, %rd111;
	st.global.u32 	[%rd113], %r8;
	bra.uni 	$L__BB0_59;
$L__BB0_58:
	mul.wide.u32 	%rd114, %r29, 4;
	add.s64 	%rd115, %rd2, %rd114;
	st.global.u32 	[%rd115], %r8;
	add.s64 	%rd116, %rd1, %rd114;
	st.global.u32 	[%rd116], %r9;
$L__BB0_59:
	add.s32 	%r30, %r13, 23;
	setp.lt.u32 	%p21, %r10, %r8;
	@%p21 bra 	$L__BB0_61;
	mul.wide.u32 	%rd117, %r30, 4;
	add.s64 	%rd118, %rd2, %rd117;
	st.global.u32 	[%rd118], %r10;
	add.s64 	%rd119, %rd1, %rd117;
	st.global.u32 	[%rd119], %r8;
	bra.uni 	$L__BB0_62;
$L__BB0_61:
	mul.wide.u32 	%rd120, %r30, 4;
	add.s64 	%rd121, %rd2, %rd120;
	st.global.u32 	[%rd121], %r8;
	add.s64 	%rd122, %rd1, %rd120;
	st.global.u32 	[%rd122], %r10;
$L__BB0_62:
	add.s32 	%r31, %r13, 24;
	setp.lt.u32 	%p22, %r11, %r8;
	@%p22 bra 	$L__BB0_64;
	mul.wide.u32 	%rd123, %r31, 4;
	add.s64 	%rd124, %rd2, %rd123;
	st.global.u32 	[%rd124], %r11;
	add.s64 	%rd125, %rd1, %rd123;
	st.global.u32 	[%rd125], %r8;
	bra.uni 	$L__BB0_65;
$L__BB0_64:
	mul.wide.u32 	%rd126, %r31, 4;
	add.s64 	%rd127, %rd2, %rd126;
	st.global.u32 	[%rd127], %r8;
	add.s64 	%rd128, %rd1, %rd126;
	st.global.u32 	[%rd128], %r11;
$L__BB0_65:
	add.s32 	%r32, %r13, 25;
	setp.lt.u32 	%p23, %r12, %r8;
	@%p23 bra 	$L__BB0_67;
	mul.wide.u32 	%rd129, %r32, 4;
	add.s64 	%rd130, %rd2, %rd129;
	st.global.u32 	[%rd130], %r12;
	add.s64 	%rd131, %rd1, %rd129;
	st.global.u32 	[%rd131], %r8;
	bra.uni 	$L__BB0_68;
$L__BB0_67:
	mul.wide.u32 	%rd132, %r32, 4;
	add.s64 	%rd133, %rd2, %rd132;
	st.global.u32 	[%rd133], %r8;
	add.s64 	%rd134, %rd1, %rd132;
	st.global.u32 	[%rd134], %r12;
$L__BB0_68:
	add.s32 	%r48, %r13, 26;
	mul.wide.u32 	%rd135, %r48, 4;
	add.s64 	%rd136, %rd2, %rd135;
	st.global.u32 	[%rd136], %r9;
	add.s64 	%rd137, %rd1, %rd135;
	st.global.u32 	[%rd137], %r9;
	add.s32 	%r33, %r13, 27;
	setp.lt.u32 	%p24, %r10, %r9;
	@%p24 bra 	$L__BB0_70;
	mul.wide.u32 	%rd138, %r33, 4;
	add.s64 	%rd139, %rd2, %rd138;
	st.global.u32 	[%rd139], %r10;
	add.s64 	%rd140, %rd1, %rd138;
	st.global.u32 	[%rd140], %r9;
	bra.uni 	$L__BB0_71;
$L__BB0_70:
	mul.wide.u32 	%rd141, %r33, 4;
	add.s64 	%rd142, %rd2, %rd141;
	st.global.u32 	[%rd142], %r9;
	add.s64 	%rd143, %rd1, %rd141;
	st.global.u32 	[%rd143], %r10;
$L__BB0_71:
	add.s32 	%r34, %r13, 28;
	setp.lt.u32 	%p25, %r11, %r9;
	@%p25 bra 	$L__BB0_73;
	mul.wide.u32 	%rd144, %r34, 4;
	add.s64 	%rd145, %rd2, %rd144;
	st.global.u32 	[%rd145], %r11;
	add.s64 	%rd146, %rd1, %rd144;
	st.global.u32 	[%rd146], %r9;
	bra.uni 	$L__BB0_74;
$L__BB0_73:
	mul.wide.u32 	%rd147, %r34, 4;
	add.s64 	%rd148, %rd2, %rd147;
	st.global.u32 	[%rd148], %r9;
	add.s64 	%rd149, %rd1, %rd147;
	st.global.u32 	[%rd149], %r11;
$L__BB0_74:
	add.s32 	%r35, %r13, 29;
	setp.lt.u32 	%p26, %r12, %r9;
	@%p26 bra 	$L__BB0_76;
	mul.wide.u32 	%rd150, %r35, 4;
	add.s64 	%rd151, %rd2, %rd150;
	st.global.u32 	[%rd151], %r12;
	add.s64 	%rd152, %rd1, %rd150;
	st.global.u32 	[%rd152], %r9;
	bra.uni 	$L__BB0_77;
$L__BB0_76:
	mul.wide.u32 	%rd153, %r35, 4;
	add.s64 	%rd154, %rd2, %rd153;
	st.global.u32 	[%rd154], %r9;
	add.s64 	%rd155, %rd1, %rd153;
	st.global.u32 	[%rd155], %r12;
$L__BB0_77:
	add.s32 	%r49, %r13, 30;
	mul.wide.u32 	%rd156, %r49, 4;
	add.s64 	%rd157, %rd2, %rd156;
	st.global.u32 	[%rd157], %r10;
	add.s64 	%rd158, %rd1, %rd156;
	st.global.u32 	[%rd158], %r10;
	add.s32 	%r36, %r13, 31;
	setp.lt.u32 	%p27, %r11, %r10;
	@%p27 bra 	$L__BB0_79;
	mul.wide.u32 	%rd159, %r36, 4;
	add.s64 	%rd160, %rd2, %rd159;
	st.global.u32 	[%rd160], %r11;
	add.s64 	%rd161, %rd1, %rd159;
	st.global.u32 	[%rd161], %r10;
	bra.uni 	$L__BB0_80;
$L__BB0_79:
	mul.wide.u32 	%rd162, %r36, 4;
	add.s64 	%rd163, %rd2, %rd162;
	st.global.u32 	[%rd163], %r10;
	add.s64 	%rd164, %rd1, %rd162;
	st.global.u32 	[%rd164], %r11;
$L__BB0_80:
	add.s32 	%r37, %r13, 32;
	setp.lt.u32 	%p28, %r12, %r10;
	@%p28 bra 	$L__BB0_82;
	mul.wide.u32 	%rd165, %r37, 4;
	add.s64 	%rd166, %rd2, %rd165;
	st.global.u32 	[%rd166], %r12;
	add.s64 	%rd167, %rd1, %rd165;
	st.global.u32 	[%rd167], %r10;
	bra.uni 	$L__BB0_83;
$L__BB0_82:
	mul.wide.u32 	%rd168, %r37, 4;
	add.s64 	%rd169, %rd2, %rd168;
	st.global.u32 	[%rd169], %r10;
	add.s64 	%rd170, %rd1, %rd168;
	st.global.u32 	[%rd170], %r12;
$L__BB0_83:
	add.s32 	%r50, %r13, 33;
	mul.wide.u32 	%rd171, %r50, 4;
	add.s64 	%rd172, %rd2, %rd171;
	st.global.u32 	[%rd172], %r11;
	add.s64 	%rd173, %rd1, %rd171;
	st.global.u32 	[%rd173], %r11;
	add.s32 	%r38, %r13, 34;
	setp.lt.u32 	%p29, %r12, %r11;
	@%p29 bra 	$L__BB0_85;
	mul.wide.u32 	%rd174, %r38, 4;
	add.s64 	%rd175, %rd2, %rd174;
	st.global.u32 	[%rd175], %r12;
	add.s64 	%rd176, %rd1, %rd174;
	st.global.u32 	[%rd176], %r11;
	bra.uni 	$L__BB0_86;
$L__BB0_85:
	mul.wide.u32 	%rd177, %r38, 4;
	add.s64 	%rd178, %rd2, %rd177;
	st.global.u32 	[%rd178], %r11;
	add.s64 	%rd179, %rd1, %rd177;
	st.global.u32 	[%rd179], %r12;
$L__BB0_86:
	add.s32 	%r51, %r13, 35;
	mul.wide.u32 	%rd180, %r51, 4;
	add.s64 	%rd181, %rd2, %rd180;
	st.global.u32 	[%rd181], %r12;
	add.s64 	%rd182, %rd1, %rd180;
	st.global.u32 	[%rd182], %r12;
	add.s32 	%r52, %r52, %r3;
	setp.lt.u32 	%p30, %r52, %r40;
	@%p30 bra 	$L__BB0_2;
$L__BB0_87:
	ret;

}
	// .globl	_Z14IndexScalarGPUIyEvPKT_S0_PS0_S3_
.visible .entry _Z14IndexScalarGPUIyEvPKT_S0_PS0_S3_(
	.param .u64 .ptr .align 1 _Z14IndexScalarGPUIyEvPKT_S0_PS0_S3__param_0,
	.param .u64 _Z14IndexScalarGPUIyEvPKT_S0_PS0_S3__param_1,
	.param .u64 .ptr .align 1 _Z14IndexScalarGPUIyEvPKT_S0_PS0_S3__param_2,
	.param .u64 .ptr .align 1 _Z14IndexScalarGPUIyEvPKT_S0_PS0_S3__param_3
)
{
	.reg .pred 	%p<31>;
	.reg .b32 	%r<7>;
	.reg .b64 	%rd<84>;

	ld.param.u64 	%rd45, [_Z14IndexScalarGPUIyEvPKT_S0_PS0_S3__param_1];
	ld.param.u64 	%rd47, [_Z14IndexScalarGPUIyEvPKT_S0_PS0_S3__param_3];
	mov.u32 	%r2, %ntid.x;
	mov.u32 	%r3, %ctaid.x;
	mov.u32 	%r4, %tid.x;
	mad.lo.s32 	%r5, %r2, %r3, %r4;
	cvt.u64.u32 	%rd55, %r5;
	mov.u32 	%r6, %nctaid.x;
	mul.lo.s32 	%r1, %r6, %r2;
	setp.le.u64 	%p1, %rd45, %rd55;
	@%p1 bra 	$L__BB1_87;
	cvt.u64.u32 	%rd2, %r1;
	cvta.to.global.u64 	%rd3, %rd47;
$L__BB1_2:
	ld.param.u64 	%rd54, [_Z14IndexScalarGPUIyEvPKT_S0_PS0_S3__param_2];
	ld.param.u64 	%rd53, [_Z14IndexScalarGPUIyEvPKT_S0_PS0_S3__param_0];
	shl.b64 	%rd48, %rd55, 6;
	cvta.to.global.u64 	%rd49, %rd53;
	add.s64 	%rd50, %rd49, %rd48;
	ld.global.u64 	%rd62, [%rd50];
	ld.global.u64 	%rd68, [%rd50+8];
	ld.global.u64 	%rd73, [%rd50+16];
	ld.global.u64 	%rd77, [%rd50+24];
	ld.global.u64 	%rd80, [%rd50+32];
	ld.global.u64 	%rd82, [%rd50+40];
	ld.global.u64 	%rd83, [%rd50+48];
	ld.global.u64 	%rd12, [%rd50+56];
	cvta.to.global.u64 	%rd51, %rd54;
	mul.lo.s64 	%rd52, %rd55, 288;
	add.s64 	%rd13, %rd51, %rd52;
	st.global.u64 	[%rd13], %rd62;
	add.s64 	%rd14, %rd3, %rd52;
	st.global.u64 	[%rd14], %rd62;
	setp.lt.u64 	%p2, %rd68, %rd62;
	@%p2 bra 	$L__BB1_4;
	st.global.u64 	[%rd13+8], %rd68;
	mov.u64 	%rd56, %rd62;
	bra.uni 	$L__BB1_5;
$L__BB1_4:
	st.global.u64 	[%rd13+8], %rd62;
	mov.u64 	%rd56, %rd68;
$L__BB1_5:
	st.global.u64 	[%rd14+8], %rd56;
	setp.lt.u64 	%p3, %rd73, %rd62;
	@%p3 bra 	$L__BB1_7;
	st.global.u64 	[%rd13+16], %rd73;
	mov.u64 	%rd57, %rd62;
	bra.uni 	$L__BB1_8;
$L__BB1_7:
	st.global.u64 	[%rd13+16], %rd62;
	mov.u64 	%rd57, %rd73;
$L__BB1_8:
	st.global.u64 	[%rd14+16], %rd57;
	setp.lt.u64 	%p4, %rd77, %rd62;
	@%p4 bra 	$L__BB1_10;
	st.global.u64 	[%rd13+24], %rd77;
	mov.u64 	%rd58, %rd62;
	bra.uni 	$L__BB1_11;
$L__BB1_10:
	st.global.u64 	[%rd13+24], %rd62;
	mov.u64 	%rd58, %rd77;
$L__BB1_11:
	st.global.u64 	[%rd14+24], %rd58;
	setp.lt.u64 	%p5, %rd80, %rd62;
	@%p5 bra 	$L__BB1_13;
	st.global.u64 	[%rd13+32], %rd80;
	mov.u64 	%rd59, %rd62;
	bra.uni 	$L__BB1_14;
$L__BB1_13:
	st.global.u64 	[%rd13+32], %rd62;
	mov.u64 	%rd59, %rd80;
$L__BB1_14:
	st.global.u64 	[%rd14+32], %rd59;
	setp.lt.u64 	%p6, %rd82, %rd62;
	@%p6 bra 	$L__BB1_16;
	st.global.u64 	[%rd13+40], %rd82;
	mov.u64 	%rd60, %rd62;
	bra.uni 	$L__BB1_17;
$L__BB1_16:
	st.global.u64 	[%rd13+40], %rd62;
	mov.u64 	%rd60, %rd82;
$L__BB1_17:
	st.global.u64 	[%rd14+40], %rd60;
	setp.lt.u64 	%p7, %rd83, %rd62;
	@%p7 bra 	$L__BB1_19;
	st.global.u64 	[%rd13+48], %rd83;
	mov.u64 	%rd61, %rd62;
	bra.uni 	$L__BB1_20;
$L__BB1_19:
	st.global.u64 	[%rd13+48], %rd62;
	mov.u64 	%rd61, %rd83;
$L__BB1_20:
	st.global.u64 	[%rd14+48], %rd61;
	setp.lt.u64 	%p8, %rd12, %rd62;
	@%p8 bra 	$L__BB1_22;
	st.global.u64 	[%rd13+56], %rd12;
	bra.uni 	$L__BB1_23;
$L__BB1_22:
	st.global.u64 	[%rd13+56], %rd62;
	mov.u64 	%rd62, %rd12;
$L__BB1_23:
	st.global.u64 	[%rd14+56], %rd62;
	st.global.u64 	[%rd13+64], %rd68;
	st.global.u64 	[%rd14+64], %rd68;
	setp.lt.u64 	%p9, %rd73, %rd68;
	@%p9 bra 	$L__BB1_25;
	st.global.u64 	[%rd13+72], %rd73;
	mov.u64 	%rd63, %rd68;
	bra.uni 	$L__BB1_26;
$L__BB1_25:
	st.global.u64 	[%rd13+72], %rd68;
	mov.u64 	%rd63, %rd73;
$L__BB1_26:
	st.global.u64 	[%rd14+72], %rd63;
	setp.lt.u64 	%p10, %rd77, %rd68;
	@%p10 bra 	$L__BB1_28;
	st.global.u64 	[%rd13+80], %rd77;
	mov.u64 	%rd64, %rd68;
	bra.uni 	$L__BB1_29;
$L__BB1_28:
	st.global.u64 	[%rd13+80], %rd68;
	mov.u64 	%rd64, %rd77;
$L__BB1_29:
	st.global.u64 	[%rd14+80], %rd64;
	setp.lt.u64 	%p11, %rd80, %rd68;
	@%p11 bra 	$L__BB1_31;
	st.global.u64 	[%rd13+88], %rd80;
	mov.u64 	%rd65, %rd68;
	bra.uni 	$L__BB1_32;
$L__BB1_31:
	st.global.u64 	[%rd13+88], %rd68;
	mov.u64 	%rd65, %rd80;
$L__BB1_32:
	st.global.u64 	[%rd14+88], %rd65;
	setp.lt.u64 	%p12, %rd82, %rd68;
	@%p12 bra 	$L__BB1_34;
	st.global.u64 	[%rd13+96], %rd82;
	mov.u64 	%rd66, %rd68;
	bra.uni 	$L__BB1_35;
$L__BB1_34:
	st.global.u64 	[%rd13+96], %rd68;
	mov.u64 	%rd66, %rd82;
$L__BB1_35:
	st.global.u64 	[%rd14+96], %rd66;
	setp.lt.u64 	%p13, %rd83, %rd68;
	@%p13 bra 	$L__BB1_37;
	st.global.u64 	[%rd13+104], %rd83;
	mov.u64 	%rd67, %rd68;
	bra.uni 	$L__BB1_38;
$L__BB1_37:
	st.global.u64 	[%rd13+104], %rd68;
	mov.u64 	%rd67, %rd83;
$L__BB1_38:
	st.global.u64 	[%rd14+104], %rd67;
	setp.lt.u64 	%p14, %rd12, %rd68;
	@%p14 bra 	$L__BB1_40;
	st.global.u64 	[%rd13+112], %rd12;
	bra.uni 	$L__BB1_41;
$L__BB1_40:
	st.global.u64 	[%rd13+112], %rd68;
	mov.u64 	%rd68, %rd12;
$L__BB1_41:
	st.global.u64 	[%rd14+112], %rd68;
	st.global.u64 	[%rd13+120], %rd73;
	st.global.u64 	[%rd14+120], %rd73;
	setp.lt.u64 	%p15, %rd77, %rd73;
	@%p15 bra 	$L__BB1_43;
	st.global.u64 	[%rd13+128], %rd77;
	mov.u64 	%rd69, %rd73;
	bra.uni 	$L__BB1_44;
$L__BB1_43:
	st.global.u64 	[%rd13+128], %rd73;
	mov.u64 	%rd69, %rd77;
$L__BB1_44:
	st.global.u64 	[%rd14+128], %rd69;
	setp.lt.u64 	%p16, %rd80, %rd73;
	@%p16 bra 	$L__BB1_46;
	st.global.u64 	[%rd13+136], %rd80;
	mov.u64 	%rd70, %rd73;
	bra.uni 	$L__BB1_47;
$L__BB1_46:
	st.global.u64 	[%rd13+136], %rd73;
	mov.u64 	%rd70, %rd80;
$L__BB1_47:
	st.global.u64 	[%rd14+136], %rd70;
	setp.lt.u64 	%p17, %rd82, %rd73;
	@%p17 bra 	$L__BB1_49;
	st.global.u64 	[%rd13+144], %rd82;
	mov.u64 	%rd71, %rd73;
	bra.uni 	$L__BB1_50;
$L__BB1_49:
	st.global.u64 	[%rd13+144], %rd73;
	mov.u64 	%rd71, %rd82;
$L__BB1_50:
	st.global.u64 	[%rd14+144], %rd71;
	setp.lt.u64 	%p18, %rd83, %rd73;
	@%p18 bra 	$L__BB1_52;
	st.global.u64 	[%rd13+152], %rd83;
	mov.u64 	%rd72, %rd73;
	bra.uni 	$L__BB1_53;
$L__BB1_52:
	st.global.u64 	[%rd13+152], %rd73;
	mov.u64 	%rd72, %rd83;
$L__BB1_53:
	st.global.u64 	[%rd14+152], %rd72;
	setp.lt.u64 	%p19, %rd12, %rd73;
	@%p19 bra 	$L__BB1_55;
	st.global.u64 	[%rd13+160], %rd12;
	bra.uni 	$L__BB1_56;
$L__BB1_55:
	st.global.u64 	[%rd13+160], %rd73;
	mov.u64 	%rd73, %rd12;
$L__BB1_56:
	st.global.u64 	[%rd14+160], %rd73;
	st.global.u64 	[%rd13+168], %rd77;
	st.global.u64 	[%rd14+168], %rd77;
	setp.lt.u64 	%p20, %rd80, %rd77;
	@%p20 bra 	$L__BB1_58;
	st.global.u64 	[%rd13+176], %rd80;
	mov.u64 	%rd74, %rd77;
	bra.uni 	$L__BB1_59;
$L__BB1_58:
	st.global.u64 	[%rd13+176], %rd77;
	mov.u64 	%rd74, %rd80;
$L__BB1_59:
	st.global.u64 	[%rd14+176], %rd74;
	setp.lt.u64 	%p21, %rd82, %rd77;
	@%p21 bra 	$L__BB1_61;
	st.global.u64 	[%rd13+184], %rd82;
	mov.u64 	%rd75, %rd77;
	bra.uni 	$L__BB1_62;
$L__BB1_61:
	st.global.u64 	[%rd13+184], %rd77;
	mov.u64 	%rd75, %rd82;
$L__BB1_62:
	st.global.u64 	[%rd14+184], %rd75;
	setp.lt.u64 	%p22, %rd83, %rd77;
	@%p22 bra 	$L__BB1_64;
	st.global.u64 	[%rd13+192], %rd83;
	mov.u64 	%rd76, %rd77;
	bra.uni 	$L__BB1_65;
$L__BB1_64:
	st.global.u64 	[%rd13+192], %rd77;
	mov.u64 	%rd76, %rd83;
$L__BB1_65:
	st.global.u64 	[%rd14+192], %rd76;
	setp.lt.u64 	%p23, %rd12, %rd77;
	@%p23 bra 	$L__BB1_67;
	st.global.u64 	[%rd13+200], %rd12;
	bra.uni 	$L__BB1_68;
$L__BB1_67:
	st.global.u64 	[%rd13+200], %rd77;
	mov.u64 	%rd77, %rd12;
$L__BB1_68:
	st.global.u64 	[%rd14+200], %rd77;
	st.global.u64 	[%rd13+208], %rd80;
	st.global.u64 	[%rd14+208], %rd80;
	setp.lt.u64 	%p24, %rd82, %rd80;
	@%p24 bra 	$L__BB1_70;
	st.global.u64 	[%rd13+216], %rd82;
	mov.u64 	%rd78, %rd80;
	bra.uni 	$L__BB1_71;
$L__BB1_70:
	st.global.u64 	[%rd13+216], %rd80;
	mov.u64 	%rd78, %rd82;
$L__BB1_71:
	st.global.u64 	[%rd14+216], %rd78;
	setp.lt.u64 	%p25, %rd83, %rd80;
	@%p25 bra 	$L__BB1_73;
	st.global.u64 	[%rd13+224], %rd83;
	mov.u64 	%rd79, %rd80;
	bra.uni 	$L__BB1_74;
$L__BB1_73:
	st.global.u64 	[%rd13+224], %rd80;
	mov.u64 	%rd79, %rd83;
$L__BB1_74:
	st.global.u64 	[%rd14+224], %rd79;
	setp.lt.u64 	%p26, %rd12, %rd80;
	@%p26 bra 	$L__BB1_76;
	st.global.u64 	[%rd13+232], %rd12;
	bra.uni 	$L__BB1_77;
$L__BB1_76:
	st.global.u64 	[%rd13+232], %rd80;
	mov.u64 	%rd80, %rd12;
$L__BB1_77:
	st.global.u64 	[%rd14+232], %rd80;
	st.global.u64 	[%rd13+240], %rd82;
	st.global.u64 	[%rd14+240], %rd82;
	setp.lt.u64 	%p27, %rd83, %rd82;
	@%p27 bra 	$L__BB1_79;
	st.global.u64 	[%rd13+248], %rd83;
	mov.u64 	%rd81, %rd82;
	bra.uni 	$L__BB1_80;
$L__BB1_79:
	st.global.u64 	[%rd13+248], %rd82;
	mov.u64 	%rd81, %rd83;
$L__BB1_80:
	st.global.u64 	[%rd14+248], %rd81;
	setp.lt.u64 	%p28, %rd12, %rd82;
	@%p28 bra 	$L__BB1_82;
	st.global.u64 	[%rd13+256], %rd12;
	bra.uni 	$L__BB1_83;
$L__BB1_82:
	st.global.u64 	[%rd13+256], %rd82;
	mov.u64 	%rd82, %rd12;
$L__BB1_83:
	st.global.u64 	[%rd14+256], %rd82;
	st.global.u64 	[%rd13+264], %rd83;
	st.global.u64 	[%rd14+264], %rd83;
	setp.lt.u64 	%p29, %rd12, %rd83;
	@%p29 bra 	$L__BB1_85;
	st.global.u64 	[%rd13+272], %rd12;
	bra.uni 	$L__BB1_86;
$L__BB1_85:
	st.global.u64 	[%rd13+272], %rd83;
	mov.u64 	%rd83, %rd12;
$L__BB1_86:
	st.global.u64 	[%rd14+272], %rd83;
	st.global.u64 	[%rd13+280], %rd12;
	st.global.u64 	[%rd14+280], %rd12;
	add.s64 	%rd55, %rd55, %rd2;
	setp.lt.u64 	%p30, %rd55, %rd45;
	@%p30 bra 	$L__BB1_2;
$L__BB1_87:
	ret;

}


// ===== COMPILED SASS (sm_100) =====

	.target	sm_100

	.elftype	@"ET_EXEC"


//--------------------- .note.nv.tkinfo           --------------------------
	.section	.note.nv.tkinfo,"",@"SHT_NOTE"
	.sectionflags	@"SHF_NOTE_NV_TKINFO"
	.tkinfo
        /*0018*/ 	.word	0x00000002
        /*0030*/ 	.string	""
        /*0030*/ 	.string	"ptxas"
        /*0030*/ 	.string	"Cuda compilation tools, release 13.0, V13.0.88"
        /*0030*/ 	.string	"Build cuda_13.0.r13.0/compiler.36424714_0"
        /*0030*/ 	.string	"-arch sm_100 -m 64 "



//--------------------- .note.nv.cuinfo           --------------------------
	.section	.note.nv.cuinfo,"",@"SHT_NOTE"
	.sectionflags	@"SHF_NOTE_NV_CUINFO"
        /*0018*/ 	.short	0x0002
        /*001a*/ 	.short	0x0064
        /*001c*/ 	.short	0x0082
	.zero		2


//--------------------- .nv.info                  --------------------------
	.section	.nv.info,"",@"SHT_CUDA_INFO"
	.align	4


	//----- nvinfo : EIATTR_REGCOUNT
	.align		4
        /*0000*/ 	.byte	0x04, 0x2f
        /*0002*/ 	.short	(.L_1 - .L_0)
	.align		4
.L_0:
        /*0004*/ 	.word	index@(_Z14IndexScalarGPUIjEvPKT_S0_PS0_S3_)
        /*0008*/ 	.word	0x00000020


	//----- nvinfo : EIATTR_FRAME_SIZE
	.align		4
.L_1:
        /*000c*/ 	.byte	0x04, 0x11
        /*000e*/ 	.short	(.L_3 - .L_2)
	.align		4
.L_2:
        /*0010*/ 	.word	index@(_Z14IndexScalarGPUIjEvPKT_S0_PS0_S3_)
        /*0014*/ 	.word	0x00000000


	//----- nvinfo : EIATTR_REGCOUNT
	.align		4
.L_3:
        /*0018*/ 	.byte	0x04, 0x2f
        /*001a*/ 	.short	(.L_5 - .L_4)
	.align		4
.L_4:
        /*001c*/ 	.word	index@(_Z14IndexScalarGPUIyEvPKT_S0_PS0_S3_)
        /*0020*/ 	.word	0x00000020


	//----- nvinfo : EIATTR_FRAME_SIZE
	.align		4
.L_5:
        /*0024*/ 	.byte	0x04, 0x11
        /*0026*/ 	.short	(.L_7 - .L_6)
	.align		4
.L_6:
        /*0028*/ 	.word	index@(_Z14IndexScalarGPUIyEvPKT_S0_PS0_S3_)
        /*002c*/ 	.word	0x00000000


	//----- nvinfo : EIATTR_MIN_STACK_SIZE
	.align		4
.L_7:
        /*0030*/ 	.byte	0x04, 0x12
        /*0032*/ 	.short	(.L_9 - .L_8)
	.align		4
.L_8:
        /*0034*/ 	.word	index@(_Z14IndexScalarGPUIyEvPKT_S0_PS0_S3_)
        /*0038*/ 	.word	0x00000000


	//----- nvinfo : EIATTR_MIN_STACK_SIZE
	.align		4
.L_9:
        /*003c*/ 	.byte	0x04, 0x12
        /*003e*/ 	.short	(.L_11 - .L_10)
	.align		4
.L_10:
        /*0040*/ 	.word	index@(_Z14IndexScalarGPUIjEvPKT_S0_PS0_S3_)
        /*0044*/ 	.word	0x00000000
.L_11:


//--------------------- .nv.compat                --------------------------
	.section	.nv.compat,"",@"SHT_CUDA_COMPAT_INFO"
	.align	4
        /*0000*/ 	.byte	0x02, 0x09, 0x00, 0x00, 0x02, 0x02, 0x01, 0x00, 0x02, 0x05, 0x05, 0x00, 0x03, 0x07, 0x01, 0x01
        /*0010*/ 	.byte	0x02, 0x03, 0x00, 0x00, 0x02, 0x06, 0x01, 0x00, 0x04, 0x0b, 0x08, 0x00, 0x09, 0x00, 0x00, 0x00
        /*0020*/ 	.byte	0x00, 0x00, 0x00, 0x00


//--------------------- .nv.info._Z14IndexScalarGPUIyEvPKT_S0_PS0_S3_ --------------------------
	.section	.nv.info._Z14IndexScalarGPUIyEvPKT_S0_PS0_S3_,"",@"SHT_CUDA_INFO"
	.sectionflags	@""
	.align	4


	//----- nvinfo : EIATTR_CUDA_API_VERSION
	.align		4
        /*0000*/ 	.byte	0x04, 0x37
        /*0002*/ 	.short	(.L_13 - .L_12)
.L_12:
        /*0004*/ 	.word	0x00000082


	//----- nvinfo : EIATTR_KPARAM_INFO
	.align		4
.L_13:
        /*0008*/ 	.byte	0x04, 0x17
        /*000a*/ 	.short	(.L_15 - .L_14)
.L_14:
        /*000c*/ 	.word	0x00000000
        /*0010*/ 	.short	0x0003
        /*0012*/ 	.short	0x0018
        /*0014*/ 	.byte	0x00, 0xf5, 0x21, 0x00


	//----- nvinfo : EIATTR_KPARAM_INFO
	.align		4
.L_15:
        /*0018*/ 	.byte	0x04, 0x17
        /*001a*/ 	.short	(.L_17 - .L_16)
.L_16:
        /*001c*/ 	.word	0x00000000
        /*0020*/ 	.short	0x0002
        /*0022*/ 	.short	0x0010
        /*0024*/ 	.byte	0x00, 0xf5, 0x21, 0x00


	//----- nvinfo : EIATTR_KPARAM_INFO
	.align		4
.L_17:
        /*0028*/ 	.byte	0x04, 0x17
        /*002a*/ 	.short	(.L_19 - .L_18)
.L_18:
        /*002c*/ 	.word	0x00000000
        /*0030*/ 	.short	0x0001
        /*0032*/ 	.short	0x0008
        /*0034*/ 	.byte	0x00, 0xf0, 0x21, 0x00


	//----- nvinfo : EIATTR_KPARAM_INFO
	.align		4
.L_19:
        /*0038*/ 	.byte	0x04, 0x17
        /*003a*/ 	.short	(.L_21 - .L_20)
.L_20:
        /*003c*/ 	.word	0x00000000
        /*0040*/ 	.short	0x0000
        /*0042*/ 	.short	0x0000
        /*0044*/ 	.byte	0x00, 0xf5, 0x21, 0x00


	//----- nvinfo : EIATTR_SPARSE_MMA_MASK
	.align		4
.L_21:
        /*0048*/ 	.byte	0x03, 0x50
        /*004a*/ 	.short	0x0000


	//----- nvinfo : EIATTR_MAXREG_COUNT
	.align		4
        /*004c*/ 	.byte	0x03, 0x1b
        /*004e*/ 	.short	0x00ff


	//----- nvinfo : EIATTR_MERCURY_ISA_VERSION
	.align		4
        /*0050*/ 	.byte	0x03, 0x5f
        /*0052*/ 	.short	0x0101


	//----- nvinfo : EIATTR_VRC_CTA_INIT_COUNT
	.align		4
        /*0054*/ 	.byte	0x02, 0x4a
	.zero		1
	.zero		1


	//----- nvinfo : EIATTR_EXIT_INSTR_OFFSETS
	.align		4
        /*0058*/ 	.byte	0x04, 0x1c
        /*005a*/ 	.short	(.L_23 - .L_22)


	//   ....[0]....
.L_22:
        /*005c*/ 	.word	0x000000a0


	//   ....[1]....
        /*0060*/ 	.word	0x00001230


	//----- nvinfo : EIATTR_CRS_STACK_SIZE
	.align		4
.L_23:
        /*0064*/ 	.byte	0x04, 0x1e
        /*0066*/ 	.short	(.L_25 - .L_24)
.L_24:
        /*0068*/ 	.word	0x00000000


	//----- nvinfo : EIATTR_CBANK_PARAM_SIZE
	.align		4
.L_25:
        /*006c*/ 	.byte	0x03, 0x19
        /*006e*/ 	.short	0x0020


	//----- nvinfo : EIATTR_PARAM_CBANK
	.align		4
        /*0070*/ 	.byte	0x04, 0x0a
        /*0072*/ 	.short	(.L_27 - .L_26)
	.align		4
.L_26:
        /*0074*/ 	.word	index@(.nv.constant0._Z14IndexScalarGPUIyEvPKT_S0_PS0_S3_)
        /*0078*/ 	.short	0x0380
        /*007a*/ 	.short	0x0020


	//----- nvinfo : EIATTR_SW_WAR
	.align		4
.L_27:
        /*007c*/ 	.byte	0x04, 0x36
        /*007e*/ 	.short	(.L_29 - .L_28)
.L_28:
        /*0080*/ 	.word	0x00000008
.L_29:


//--------------------- .nv.info._Z14IndexScalarGPUIjEvPKT_S0_PS0_S3_ --------------------------
	.section	.nv.info._Z14IndexScalarGPUIjEvPKT_S0_PS0_S3_,"",@"SHT_CUDA_INFO"
	.sectionflags	@""
	.align	4


	//----- nvinfo : EIATTR_CUDA_API_VERSION
	.align		4
        /*0000*/ 	.byte	0x04, 0x37
        /*0002*/ 	.short	(.L_31 - .L_30)
.L_30:
        /*0004*/ 	.word	0x00000082


	//----- nvinfo : EIATTR_KPARAM_INFO
	.align		4
.L_31:
        /*0008*/ 	.byte	0x04, 0x17
        /*000a*/ 	.short	(.L_33 - .L_32)
.L_32:
        /*000c*/ 	.word	0x00000000
        /*0010*/ 	.short	0x0003
        /*0012*/ 	.short	0x0018
        /*0014*/ 	.byte	0x00, 0xf5, 0x21, 0x00


	//----- nvinfo : EIATTR_KPARAM_INFO
	.align		4
.L_33:
        /*0018*/ 	.byte	0x04, 0x17
        /*001a*/ 	.short	(.L_35 - .L_34)
.L_34:
        /*001c*/ 	.word	0x00000000
        /*0020*/ 	.short	0x0002
        /*0022*/ 	.short	0x0010
        /*0024*/ 	.byte	0x00, 0xf5, 0x21, 0x00


	//----- nvinfo : EIATTR_KPARAM_INFO
	.align		4
.L_35:
        /*0028*/ 	.byte	0x04, 0x17
        /*002a*/ 	.short	(.L_37 - .L_36)
.L_36:
        /*002c*/ 	.word	0x00000000
        /*0030*/ 	.short	0x0001
        /*0032*/ 	.short	0x0008
        /*0034*/ 	.byte	0x00, 0xf0, 0x11, 0x00


	//----- nvinfo : EIATTR_KPARAM_INFO
	.align		4
.L_37:
        /*0038*/ 	.byte	0x04, 0x17
        /*003a*/ 	.short	(.L_39 - .L_38)
.L_38:
        /*003c*/ 	.word	0x00000000
        /*0040*/ 	.short	0x0000
        /*0042*/ 	.short	0x0000
        /*0044*/ 	.byte	0x00, 0xf5, 0x21, 0x00


	//----- nvinfo : EIATTR_SPARSE_MMA_MASK
	.align		4
.L_39:
        /*0048*/ 	.byte	0x03, 0x50
        /*004a*/ 	.short	0x0000


	//----- nvinfo : EIATTR_MAXREG_COUNT
	.align		4
        /*004c*/ 	.byte	0x03, 0x1b
        /*004e*/ 	.short	0x00ff


	//----- nvinfo : EIATTR_MERCURY_ISA_VERSION
	.align		4
        /*0050*/ 	.byte	0x03, 0x5f
        /*0052*/ 	.short	0x0101


	//----- nvinfo : EIATTR_VRC_CTA_INIT_COUNT
	.align		4
        /*0054*/ 	.byte	0x02, 0x4a
	.zero		1
	.zero		1


	//----- nvinfo : EIATTR_EXIT_INSTR_OFFSETS
	.align		4
        /*0058*/ 	.byte	0x04, 0x1c
        /*005a*/ 	.short	(.L_41 - .L_40)


	//   ....[0]....
.L_40:
        /*005c*/ 	.word	0x00000070


	//   ....[1]....
        /*0060*/ 	.word	0x000011b0


	//----- nvinfo : EIATTR_CRS_STACK_SIZE
	.align		4
.L_41:
        /*0064*/ 	.byte	0x04, 0x1e
        /*0066*/ 	.short	(.L_43 - .L_42)
.L_42:
        /*0068*/ 	.word	0x00000000


	//----- nvinfo : EIATTR_CBANK_PARAM_SIZE
	.align		4
.L_43:
        /*006c*/ 	.byte	0x03, 0x19
        /*006e*/ 	.short	0x0020


	//----- nvinfo : EIATTR_PARAM_CBANK
	.align		4
        /*0070*/ 	.byte	0x04, 0x0a
        /*0072*/ 	.short	(.L_45 - .L_44)
	.align		4
.L_44:
        /*0074*/ 	.word	index@(.nv.constant0._Z14IndexScalarGPUIjEvPKT_S0_PS0_S3_)
        /*0078*/ 	.short	0x0380
        /*007a*/ 	.short	0x0020


	//----- nvinfo : EIATTR_SW_WAR
	.align		4
.L_45:
        /*007c*/ 	.byte	0x04, 0x36
        /*007e*/ 	.short	(.L_47 - .L_46)
.L_46:
        /*0080*/ 	.word	0x00000008
.L_47:


//--------------------- .nv.callgraph             --------------------------
	.section	.nv.callgraph,"",@"SHT_CUDA_CALLGRAPH"
	.align	4
	.sectionentsize	8
	.align		4
        /*0000*/ 	.word	0x00000000
	.align		4
        /*0004*/ 	.word	0xffffffff
	.align		4
        /*0008*/ 	.word	0x00000000
	.align		4
        /*000c*/ 	.word	0xfffffffe
	.align		4
        /*0010*/ 	.word	0x00000000
	.align		4
        /*0014*/ 	.word	0xfffffffd
	.align		4
        /*0018*/ 	.word	0x00000000
	.align		4
        /*001c*/ 	.word	0xfffffffc


//--------------------- .text._Z14IndexScalarGPUIyEvPKT_S0_PS0_S3_ --------------------------
	.section	.text._Z14IndexScalarGPUIyEvPKT_S0_PS0_S3_,"ax",@progbits
	.align	128
        .global         _Z14IndexScalarGPUIyEvPKT_S0_PS0_S3_
        .type           _Z14IndexScalarGPUIyEvPKT_S0_PS0_S3_,@function
        .size           _Z14IndexScalarGPUIyEvPKT_S0_PS0_S3_,(.L_x_4 - _Z14IndexScalarGPUIyEvPKT_S0_PS0_S3_)
        .other          _Z14IndexScalarGPUIyEvPKT_S0_PS0_S3_,@"STO_CUDA_ENTRY STV_DEFAULT"
_Z14IndexScalarGPUIyEvPKT_S0_PS0_S3_:
.text._Z14IndexScalarGPUIyEvPKT_S0_PS0_S3_:
[----:B------:R-:W-:Y:S01]  /*0000*/  LDC R1, c[0x0][0x37c] ;  /* 0x0000df00ff017b82 */ /* 0x000fe20000000800 */
[----:B------:R-:W0:Y:S01]  /*0010*/  S2R R17, SR_CTAID.X ;  /* 0x0000000000117919 */ /* 0x000e220000002500 */
[----:B------:R-:W0:Y:S01]  /*0020*/  LDCU UR4, c[0x0][0x360] ;  /* 0x00006c00ff0477ac */ /* 0x000e220008000800 */
[----:B------:R-:W0:Y:S01]  /*0030*/  S2R R0, SR_TID.X ;  /* 0x0000000000007919 */ /* 0x000e220000002100 */
[----:B------:R-:W1:Y:S01]  /*0040*/  LDCU.64 UR6, c[0x0][0x388] ;  /* 0x00007100ff0677ac */ /* 0x000e620008000a00 */
[----:B------:R-:W2:Y:S01]  /*0050*/  LDCU UR5, c[0x0][0x370] ;  /* 0x00006e00ff0577ac */ /* 0x000ea20008000800 */
[----:B0-----:R-:W-:Y:S01]  /*0060*/  IMAD R17, R17, UR4, R0 ;  /* 0x0000000411117c24 */ /* 0x001fe2000f8e0200 */
[----:B--2---:R-:W-:-:S04]  /*0070*/  UIMAD UR4, UR4, UR5, URZ ;  /* 0x00000005040472a4 */ /* 0x004fc8000f8e02ff */
[----:B-1----:R-:W-:-:S04]  /*0080*/  ISETP.GE.U32.AND P0, PT, R17, UR6, PT ;  /* 0x0000000611007c0c */ /* 0x002fc8000bf06070 */
[----:B------:R-:W-:-:S13]  /*0090*/  ISETP.GE.U32.AND.EX P0, PT, RZ, UR7, PT, P0 ;  /* 0x00000007ff007c0c */ /* 0x000fda000bf06100 */
[----:B------:R-:W-:Y:S05]  /*00a0*/  @P0 EXIT ;  /* 0x000000000000094d */ /* 0x000fea0003800000 */
[----:B------:R-:W-:Y:S01]  /*00b0*/  IMAD.MOV.U32 R0, RZ, RZ, RZ ;  /* 0x000000ffff007224 */ /* 0x000fe200078e00ff */
[----:B------:R-:W0:Y:S01]  /*00c0*/  LDCU.64 UR6, c[0x0][0x358] ;  /* 0x00006b00ff0677ac */ /* 0x000e220008000a00 */
[----:B------:R-:W1:Y:S01]  /*00d0*/  LDCU.64 UR10, c[0x0][0x388] ;  /* 0x00007100ff0a77ac */ /* 0x000e620008000a00 */
[----:B------:R-:W2:Y:S04]  /*00e0*/  LDCU.64 UR8, c[0x0][0x380] ;  /* 0x00007000ff0877ac */ /* 0x000ea80008000a00 */
.L_x_0:
[C---:B--2---:R-:W-:Y:S01]  /*00f0*/  LEA R24, P0, R17.reuse, UR8, 0x6 ;  /* 0x0000000811187c11 */ /* 0x044fe2000f8030ff */
[----:B---3--:R-:W2:Y:S03]  /*0100*/  LDC.64 R22, c[0x0][0x390] ;  /* 0x0000e400ff167b82 */ /* 0x008ea60000000a00 */
[----:B------:R-:W-:-:S05]  /*0110*/  LEA.HI.X R25, R17, UR9, R0, 0x6, P0 ;  /* 0x0000000911197c11 */ /* 0x000fca00080f3400 */
[----:B0-----:R-:W3:Y:S01]  /*0120*/  LDG.E.64 R12, desc[UR6][R24.64] ;  /* 0x00000006180c7981 */ /* 0x001ee2000c1e1b00 */
[----:B------:R-:W0:Y:S03]  /*0130*/  LDC.64 R20, c[0x0][0x398] ;  /* 0x0000e600ff147b82 */ /* 0x000e260000000a00 */
[----:B------:R-:W4:Y:S04]  /*0140*/  LDG.E.64 R10, desc[UR6][R24.64+0x8] ;  /* 0x00000806180a7981 */ /* 0x000f28000c1e1b00 */
[----:B------:R-:W5:Y:S04]  /*0150*/  LDG.E.64 R14, desc[UR6][R24.64+0x10] ;  /* 0x00001006180e7981 */ /* 0x000f68000c1e1b00 */
[----:B------:R-:W5:Y:S04]  /*0160*/  LDG.E.64 R8, desc[UR6][R24.64+0x18] ;  /* 0x0000180618087981 */ /* 0x000f68000c1e1b00 */
[----:B------:R-:W5:Y:S04]  /*0170*/  LDG.E.64 R6, desc[UR6][R24.64+0x20] ;  /* 0x0000200618067981 */ /* 0x000f68000c1e1b00 */
[----:B------:R-:W5:Y:S04]  /*0180*/  LDG.E.64 R4, desc[UR6][R24.64+0x28] ;  /* 0x0000280618047981 */ /* 0x000f68000c1e1b00 */
[----:B------:R-:W5:Y:S04]  /*0190*/  LDG.E.64 R2, desc[UR6][R24.64+0x30] ;  /* 0x0000300618027981 */ /* 0x000f68000c1e1b00 */
[----:B------:R1:W5:Y:S01]  /*01a0*/  LDG.E.64 R18, desc[UR6][R24.64+0x38] ;  /* 0x0000380618127981 */ /* 0x000362000c1e1b00 */
[----:B------:R-:W-:-:S02]  /*01b0*/  IMAD R27, R0, 0x120, RZ ;  /* 0x00000120001b7824 */ /* 0x000fc400078e02ff */
[----:B--2---:R-:W-:-:S04]  /*01c0*/  IMAD.WIDE.U32 R22, R17, 0x120, R22 ;  /* 0x0000012011167825 */ /* 0x004fc800078e0016 */
[----:B0-----:R-:W-:-:S04]  /*01d0*/  IMAD.WIDE.U32 R20, R17, 0x120, R20 ;  /* 0x0000012011147825 */ /* 0x001fc800078e0014 */
[----:B------:R-:W-:Y:S02]  /*01e0*/  IMAD.IADD R23, R23, 0x1, R27 ;  /* 0x0000000117177824 */ /* 0x000fe400078e021b */
[----:B------:R-:W-:-:S03]  /*01f0*/  IMAD.IADD R21, R27, 0x1, R21 ;  /* 0x000000011b157824 */ /* 0x000fc600078e0215 */
[----:B---3--:R-:W-:Y:S01]  /*0200*/  STG.E.64 desc[UR6][R22.64], R12 ;  /* 0x0000000c16007986 */ /* 0x008fe2000c101b06 */
[----:B----4-:R-:W-:-:S03]  /*0210*/  ISETP.GE.U32.AND P2, PT, R10, R12, PT ;  /* 0x0000000c0a00720c */ /* 0x010fc60003f46070 */
[----:B------:R-:W-:Y:S01]  /*0220*/  STG.E.64 desc[UR6][R20.64], R12 ;  /* 0x0000000c14007986 */ /* 0x000fe2000c101b06 */
[-C--:B------:R-:W-:Y:S02]  /*0230*/  ISETP.GE.U32.AND.EX P2, PT, R11, R13.reuse, PT, P2 ;  /* 0x0000000d0b00720c */ /* 0x080fe40003f46120 */
[-C--:B-----5:R-:W-:Y:S02]  /*0240*/  ISETP.GE.U32.AND P1, PT, R14, R12.reuse, PT ;  /* 0x0000000c0e00720c */ /* 0x0a0fe40003f26070 */
[----:B------:R-:W-:Y:S02]  /*0250*/  ISETP.GE.U32.AND P0, PT, R8, R12, PT ;  /* 0x0000000c0800720c */ /* 0x000fe40003f06070 */
[-C--:B------:R-:W-:Y:S02]  /*0260*/  ISETP.GE.U32.AND.EX P1, PT, R15, R13.reuse, PT, P1 ;  /* 0x0000000d0f00720c */ /* 0x080fe40003f26110 */
[----:B------:R-:W-:Y:S02]  /*0270*/  ISETP.GE.U32.AND.EX P0, PT, R9, R13, PT, P0 ;  /* 0x0000000d0900720c */ /* 0x000fe40003f06100 */
[----:B------:R-:W-:-:S03]  /*0280*/  ISETP.GE.U32.AND P3, PT, R6, R10, PT ;  /* 0x0000000a0600720c */ /* 0x000fc60003f66070 */
[----:B-1----:R-:W-:Y:S01]  /*0290*/  @P2 IMAD.MOV.U32 R24, RZ, RZ, R12 ;  /* 0x000000ffff182224 */ /* 0x002fe200078e000c */
[-C--:B------:R-:W-:Y:S01]  /*02a0*/  @P2 MOV R25, R13.reuse ;  /* 0x0000000d00192202 */ /* 0x080fe20000000f00 */
[----:B------:R-:W-:Y:S01]  /*02b0*/  @!P2 IMAD.MOV.U32 R24, RZ, RZ, R10 ;  /* 0x000000ffff18a224 */ /* 0x000fe200078e000a */
[----:B------:R-:W-:Y:S01]  /*02c0*/  @P2 STG.E.64 desc[UR6][R22.64+0x8], R10 ;  /* 0x0000080a16002986 */ /* 0x000fe2000c101b06 */
[----:B------:R-:W-:Y:S01]  /*02d0*/  @!P2 IMAD.MOV.U32 R25, RZ, RZ, R11 ;  /* 0x000000ffff19a224 */ /* 0x000fe200078e000b */
[----:B------:R-:W-:Y:S01]  /*02e0*/  ISETP.GE.U32.AND P4, PT, R2, R10, PT ;  /* 0x0000000a0200720c */ /* 0x000fe20003f86070 */
[--C-:B------:R-:W-:Y:S01]  /*02f0*/  @P1 IMAD.MOV.U32 R26, RZ, RZ, R12.reuse ;  /* 0x000000ffff1a1224 */ /* 0x100fe200078e000c */
[----:B------:R-:W-:Y:S01]  /*0300*/  @!P2 STG.E.64 desc[UR6][R22.64+0x8], R12 ;  /* 0x0000080c1600a986 */ /* 0x000fe2000c101b06 */
[----:B------:R-:W-:Y:S01]  /*0310*/  ISETP.GE.U32.AND P2, PT, R6, R12, PT ;  /* 0x0000000c0600720c */ /* 0x000fe20003f46070 */
[----:B------:R-:W-:Y:S01]  /*0320*/  @P1 IMAD.MOV.U32 R27, RZ, RZ, R13 ;  /* 0x000000ffff1b1224 */ /* 0x000fe200078e000d */
[----:B------:R-:W-:Y:S01]  /*0330*/  @!P1 MOV R26, R14 ;  /* 0x0000000e001a9202 */ /* 0x000fe20000000f00 */
[----:B------:R0:W-:Y:S01]  /*0340*/  STG.E.64 desc[UR6][R20.64+0x8], R24 ;  /* 0x0000081814007986 */ /* 0x0001e2000c101b06 */
[----:B------:R-:W-:Y:S01]  /*0350*/  @!P1 IMAD.MOV.U32 R27, RZ, RZ, R15 ;  /* 0x000000ffff1b9224 */ /* 0x000fe200078e000f */
[----:B------:R-:W-:Y:S01]  /*0360*/  ISETP.GE.U32.AND.EX P2, PT, R7, R13, PT, P2 ;  /* 0x0000000d0700720c */ /* 0x000fe20003f46120 */
[----:B------:R-:W-:Y:S01]  /*0370*/  @P0 IMAD.MOV.U32 R28, RZ, RZ, R12 ;  /* 0x000000ffff1c0224 */ /* 0x000fe200078e000c */
[----:B------:R-:W-:Y:S01]  /*0380*/  @P1 STG.E.64 desc[UR6][R22.64+0x10], R14 ;  /* 0x0000100e16001986 */ /* 0x000fe2000c101b06 */
[----:B------:R-:W-:Y:S01]  /*0390*/  @P0 IMAD.MOV.U32 R29, RZ, RZ, R13 ;  /* 0x000000ffff1d0224 */ /* 0x000fe200078e000d */
[----:B------:R-:W-:Y:S01]  /*03a0*/  @!P0 MOV R29, R9 ;  /* 0x00000009001d8202 */ /* 0x000fe20000000f00 */
[----:B------:R-:W-:Y:S01]  /*03b0*/  @!P0 IMAD.MOV.U32 R28, RZ, RZ, R8 ;  /* 0x000000ffff1c8224 */ /* 0x000fe200078e0008 */
[----:B------:R-:W-:Y:S01]  /*03c0*/  @!P1 STG.E.64 desc[UR6][R22.64+0x10], R12 ;  /* 0x0000100c16009986 */ /* 0x000fe2000c101b06 */
[----:B------:R-:W-:-:S03]  /*03d0*/  ISETP.GE.U32.AND P1, PT, R4, R12, PT ;  /* 0x0000000c0400720c */ /* 0x000fc60003f26070 */
[----:B------:R1:W-:Y:S01]  /*03e0*/  STG.E.64 desc[UR6][R20.64+0x10], R26 ;  /* 0x0000101a14007986 */ /* 0x0003e2000c101b06 */
[----:B------:R-:W-:Y:S02]  /*03f0*/  ISETP.GE.U32.AND.EX P1, PT, R5, R13, PT, P1 ;  /* 0x0000000d0500720c */ /* 0x000fe40003f26110 */
[----:B0-----:R-:W-:Y:S01]  /*0400*/  @P2 IMAD.MOV.U32 R24, RZ, RZ, R12 ;  /* 0x000000ffff182224 */ /* 0x001fe200078e000c */
[----:B------:R-:W-:Y:S01]  /*0410*/  @P0 STG.E.64 desc[UR6][R22.64+0x18], R8 ;  /* 0x0000180816000986 */ /* 0x000fe2000c101b06 */
[----:B------:R-:W-:Y:S02]  /*0420*/  @P2 IMAD.MOV.U32 R25, RZ, RZ, R13 ;  /* 0x000000ffff192224 */ /* 0x000fe400078e000d */
[----:B------:R-:W-:Y:S01]  /*0430*/  @!P2 IMAD.MOV.U32 R24, RZ, RZ, R6 ;  /* 0x000000ffff18a224 */ /* 0x000fe200078e0006 */
[----:B------:R-:W-:Y:S01]  /*0440*/  @!P0 STG.E.64 desc[UR6][R22.64+0x18], R12 ;  /* 0x0000180c16008986 */ /* 0x000fe2000c101b06 */
[----:B------:R-:W-:Y:S01]  /*0450*/  ISETP.GE.U32.AND P0, PT, R2, R12, PT ;  /* 0x0000000c0200720c */ /* 0x000fe20003f06070 */
[----:B------:R-:W-:-:S02]  /*0460*/  @!P2 IMAD.MOV.U32 R25, RZ, RZ, R7 ;  /* 0x000000ffff19a224 */ /* 0x000fc400078e0007 */
[----:B------:R0:W-:Y:S01]  /*0470*/  STG.E.64 desc[UR6][R20.64+0x18], R28 ;  /* 0x0000181c14007986 */ /* 0x0001e2000c101b06 */
[----:B------:R-:W-:Y:S01]  /*0480*/  ISETP.GE.U32.AND.EX P0, PT, R3, R13, PT, P0 ;  /* 0x0000000d0300720c */ /* 0x000fe20003f06100 */
[----:B-1----:R-:W-:Y:S01]  /*0490*/  @P1 IMAD.MOV.U32 R27, RZ, RZ, R13 ;  /* 0x000000ffff1b1224 */ /* 0x002fe200078e000d */
[-C--:B------:R-:W-:Y:S01]  /*04a0*/  @P1 MOV R26, R12.reuse ;  /* 0x0000000c001a1202 */ /* 0x080fe20000000f00 */
[----:B------:R-:W-:Y:S01]  /*04b0*/  @P2 STG.E.64 desc[UR6][R22.64+0x20], R6 ;  /* 0x0000200616002986 */ /* 0x000fe2000c101b06 */
[----:B------:R-:W-:Y:S02]  /*04c0*/  @!P1 IMAD.MOV.U32 R26, RZ, RZ, R4 ;  /* 0x000000ffff1a9224 */ /* 0x000fe400078e0004 */
[----:B------:R-:W-:Y:S01]  /*04d0*/  @!P1 IMAD.MOV.U32 R27, RZ, RZ, R5 ;  /* 0x000000ffff1b9224 */ /* 0x000fe200078e0005 */
[----:B------:R-:W-:Y:S01]  /*04e0*/  @!P2 STG.E.64 desc[UR6][R22.64+0x20], R12 ;  /* 0x0000200c1600a986 */ /* 0x000fe2000c101b06 */
[----:B------:R-:W-:-:S03]  /*04f0*/  ISETP.GE.U32.AND P2, PT, R18, R12, PT ;  /* 0x0000000c1200720c */ /* 0x000fc60003f46070 */
[----:B------:R1:W-:Y:S01]  /*0500*/  STG.E.64 desc[UR6][R20.64+0x20], R24 ;  /* 0x0000201814007986 */ /* 0x0003e2000c101b06 */
[-C--:B------:R-:W-:Y:S01]  /*0510*/  ISETP.GE.U32.AND.EX P2, PT, R19, R13.reuse, PT, P2 ;  /* 0x0000000d1300720c */ /* 0x080fe20003f46120 */
[----:B0-----:R-:W-:Y:S01]  /*0520*/  @P0 IMAD.MOV.U32 R28, RZ, RZ, R12 ;  /* 0x000000ffff1c0224 */ /* 0x001fe200078e000c */
[----:B------:R-:W-:Y:S01]  /*0530*/  @P0 MOV R29, R13 ;  /* 0x0000000d001d0202 */ /* 0x000fe20000000f00 */
[----:B------:R-:W-:Y:S01]  /*0540*/  @P1 STG.E.64 desc[UR6][R22.64+0x28], R4 ;  /* 0x0000280416001986 */ /* 0x000fe2000c101b06 */
[----:B------:R-:W-:Y:S02]  /*0550*/  @!P0 IMAD.MOV.U32 R28, RZ, RZ, R2 ;  /* 0x000000ffff1c8224 */ /* 0x000fe400078e0002 */
[----:B------:R-:W-:Y:S01]  /*0560*/  @!P0 IMAD.MOV.U32 R29, RZ, RZ, R3 ;  /* 0x000000ffff1d8224 */ /* 0x000fe200078e0003 */
[----:B------:R-:W-:Y:S01]  /*0570*/  @!P1 STG.E.64 desc[UR6][R22.64+0x28], R12 ;  /* 0x0000280c16009986 */ /* 0x000fe2000c101b06 */
[----:B------:R-:W-:-:S03]  /*0580*/  ISETP.GE.U32.AND P1, PT, R14, R10, PT ;  /* 0x0000000a0e00720c */ /* 0x000fc60003f26070 */
[----:B------:R0:W-:Y:S01]  /*0590*/  STG.E.64 desc[UR6][R20.64+0x28], R26 ;  /* 0x0000281a14007986 */ /* 0x0001e2000c101b06 */
[----:B------:R-:W-:-:S03]  /*05a0*/  ISETP.GE.U32.AND.EX P1, PT, R15, R11, PT, P1 ;  /* 0x0000000b0f00720c */ /* 0x000fc60003f26110 */
[----:B------:R-:W-:Y:S04]  /*05b0*/  @P0 STG.E.64 desc[UR6][R22.64+0x30], R2 ;  /* 0x0000300216000986 */ /* 0x000fe8000c101b06 */
[----:B------:R-:W-:Y:S01]  /*05c0*/  @!P0 STG.E.64 desc[UR6][R22.64+0x30], R12 ;  /* 0x0000300c16008986 */ /* 0x000fe2000c101b06 */
[----:B------:R-:W-:-:S03]  /*05d0*/  ISETP.GE.U32.AND P0, PT, R8, R10, PT ;  /* 0x0000000a0800720c */ /* 0x000fc60003f06070 */
[----:B------:R-:W-:Y:S01]  /*05e0*/  STG.E.64 desc[UR6][R20.64+0x30], R28 ;  /* 0x0000301c14007986 */ /* 0x000fe2000c101b06 */
[-C--:B------:R-:W-:Y:S01]  /*05f0*/  ISETP.GE.U32.AND.EX P0, PT, R9, R11.reuse, PT, P0 ;  /* 0x0000000b0900720c */ /* 0x080fe20003f06100 */
[----:B-1----:R-:W-:Y:S01]  /*0600*/  @P1 IMAD.MOV.U32 R25, RZ, RZ, R11 ;  /* 0x000000ffff191224 */ /* 0x002fe200078e000b */
[----:B------:R-:W-:Y:S01]  /*0610*/  @P1 MOV R24, R10 ;  /* 0x0000000a00181202 */ /* 0x000fe20000000f00 */
[----:B------:R-:W-:Y:S01]  /*0620*/  @P2 STG.E.64 desc[UR6][R22.64+0x38], R18 ;  /* 0x0000381216002986 */ /* 0x000fe2000c101b06 */
[----:B------:R-:W-:Y:S02]  /*0630*/  @!P1 IMAD.MOV.U32 R24, RZ, RZ, R14 ;  /* 0x000000ffff189224 */ /* 0x000fe400078e000e */
[----:B------:R-:W-:Y:S01]  /*0640*/  @!P1 IMAD.MOV.U32 R25, RZ, RZ, R15 ;  /* 0x000000ffff199224 */ /* 0x000fe200078e000f */
[----:B------:R1:W-:Y:S06]  /*0650*/  @!P2 STG.E.64 desc[UR6][R22.64+0x38], R12 ;  /* 0x0000380c1600a986 */ /* 0x0003ec000c101b06 */
[----:B0-----:R-:W-:Y:S01]  /*0660*/  @P0 IMAD.MOV.U32 R26, RZ, RZ, R10 ;  /* 0x000000ffff1a0224 */ /* 0x001fe200078e000a */
[----:B------:R-:W-:Y:S01]  /*0670*/  @P0 MOV R27, R11 ;  /* 0x0000000b001b0202 */ /* 0x000fe20000000f00 */
[----:B------:R-:W-:-:S02]  /*0680*/  @!P0 IMAD.MOV.U32 R26, RZ, RZ, R8 ;  /* 0x000000ffff1a8224 */ /* 0x000fc400078e0008 */
[----:B------:R-:W-:Y:S02]  /*0690*/  @!P0 IMAD.MOV.U32 R27, RZ, RZ, R9 ;  /* 0x000000ffff1b8224 */ /* 0x000fe400078e0009 */
[----:B-1----:R-:W-:Y:S02]  /*06a0*/  @!P2 IMAD.MOV.U32 R12, RZ, RZ, R18 ;  /* 0x000000ffff0ca224 */ /* 0x002fe400078e0012 */
[----:B------:R-:W-:Y:S01]  /*06b0*/  @!P2 IMAD.MOV.U32 R13, RZ, RZ, R19 ;  /* 0x000000ffff0da224 */ /* 0x000fe200078e0013 */
[----:B------:R-:W-:Y:S02]  /*06c0*/  ISETP.GE.U32.AND.EX P2, PT, R7, R11, PT, P3 ;  /* 0x0000000b0700720c */ /* 0x000fe40003f46130 */
[----:B------:R-:W-:Y:S02]  /*06d0*/  ISETP.GE.U32.AND P3, PT, R4, R10, PT ;  /* 0x0000000a0400720c */ /* 0x000fe40003f66070 */
[----:B------:R0:W-:Y:S04]  /*06e0*/  STG.E.64 desc[UR6][R20.64+0x38], R12 ;  /* 0x0000380c14007986 */ /* 0x0001e8000c101b06 */
[----:B------:R-:W-:Y:S04]  /*06f0*/  STG.E.64 desc[UR6][R22.64+0x40], R10 ;  /* 0x0000400a16007986 */ /* 0x000fe8000c101b06 */
[----:B------:R-:W-:Y:S04]  /*0700*/  STG.E.64 desc[UR6][R20.64+0x40], R10 ;  /* 0x0000400a14007986 */ /* 0x000fe8000c101b06 */
[----:B------:R-:W-:Y:S01]  /*0710*/  @P1 STG.E.64 desc[UR6][R22.64+0x48], R14 ;  /* 0x0000480e16001986 */ /* 0x000fe2000c101b06 */
[----:B0-----:R-:W-:Y:S01]  /*0720*/  @P2 IMAD.MOV.U32 R12, RZ, RZ, R10 ;  /* 0x000000ffff0c2224 */ /* 0x001fe200078e000a */
[----:B------:R-:W-:-:S02]  /*0730*/  @!P2 MOV R12, R6 ;  /* 0x00000006000ca202 */ /* 0x000fc40000000f00 */
[----:B------:R-:W-:Y:S01]  /*0740*/  @!P1 STG.E.64 desc[UR6][R22.64+0x48], R10 ;  /* 0x0000480a16009986 */ /* 0x000fe2000c101b06 */
[-C--:B------:R-:W-:Y:S01]  /*0750*/  ISETP.GE.U32.AND.EX P1, PT, R5, R11.reuse, PT, P3 ;  /* 0x0000000b0500720c */ /* 0x080fe20003f26130 */
[----:B------:R-:W-:Y:S01]  /*0760*/  @P2 IMAD.MOV.U32 R13, RZ, RZ, R11 ;  /* 0x000000ffff0d2224 */ /* 0x000fe200078e000b */
[----:B------:R-:W-:Y:S01]  /*0770*/  ISETP.GE.U32.AND.EX P3, PT, R3, R11, PT, P4 ;  /* 0x0000000b0300720c */ /* 0x000fe20003f66140 */
[----:B------:R0:W-:Y:S01]  /*0780*/  STG.E.64 desc[UR6][R20.64+0x48], R24 ;  /* 0x0000481814007986 */ /* 0x0001e2000c101b06 */
[----:B------:R-:W-:Y:S01]  /*0790*/  ISETP.GE.U32.AND P4, PT, R18, R10, PT ;  /* 0x0000000a1200720c */ /* 0x000fe20003f86070 */
[----:B------:R-:W-:Y:S02]  /*07a0*/  @!P2 IMAD.MOV.U32 R13, RZ, RZ, R7 ;  /* 0x000000ffff0da224 */ /* 0x000fe400078e0007 */
[----:B------:R-:W-:Y:S04]  /*07b0*/  @P0 STG.E.64 desc[UR6][R22.64+0x50], R8 ;  /* 0x0000500816000986 */ /* 0x000fe8000c101b06 */
[----:B------:R-:W-:Y:S01]  /*07c0*/  @!P0 STG.E.64 desc[UR6][R22.64+0x50], R10 ;  /* 0x0000500a16008986 */ /* 0x000fe2000c101b06 */
[----:B------:R-:W-:-:S03]  /*07d0*/  ISETP.GE.U32.AND P0, PT, R8, R14, PT ;  /* 0x0000000e0800720c */ /* 0x000fc60003f06070 */
[----:B------:R-:W-:Y:S01]  /*07e0*/  STG.E.64 desc[UR6][R20.64+0x50], R26 ;  /* 0x0000501a14007986 */ /* 0x000fe2000c101b06 */
[----:B------:R-:W-:Y:S01]  /*07f0*/  @P3 MOV R28, R10 ;  /* 0x0000000a001c3202 */ /* 0x000fe20000000f00 */
[----:B0-----:R-:W-:Y:S01]  /*0800*/  @P1 IMAD.MOV.U32 R24, RZ, RZ, R10 ;  /* 0x000000ffff181224 */ /* 0x001fe200078e000a */
[----:B------:R-:W-:Y:S01]  /*0810*/  ISETP.GE.U32.AND.EX P0, PT, R9, R15, PT, P0 ;  /* 0x0000000f0900720c */ /* 0x000fe20003f06100 */
[----:B------:R-:W-:Y:S01]  /*0820*/  @P2 STG.E.64 desc[UR6][R22.64+0x58], R6 ;  /* 0x0000580616002986 */ /* 0x000fe2000c101b06 */
[----:B------:R-:W-:Y:S01]  /*0830*/  @P1 IMAD.MOV.U32 R25, RZ, RZ, R11 ;  /* 0x000000ffff191224 */ /* 0x000fe200078e000b */
[----:B------:R-:W-:Y:S01]  /*0840*/  @!P3 MOV R28, R2 ;  /* 0x00000002001cb202 */ /* 0x000fe20000000f00 */
[----:B------:R-:W-:Y:S01]  /*0850*/  @!P1 IMAD.MOV.U32 R24, RZ, RZ, R4 ;  /* 0x000000ffff189224 */ /* 0x000fe200078e0004 */
[----:B------:R-:W-:Y:S01]  /*0860*/  @!P2 STG.E.64 desc[UR6][R22.64+0x58], R10 ;  /* 0x0000580a1600a986 */ /* 0x000fe2000c101b06 */
[----:B------:R-:W-:Y:S01]  /*0870*/  ISETP.GE.U32.AND.EX P2, PT, R19, R11, PT, P4 ;  /* 0x0000000b1300720c */ /* 0x000fe20003f46140 */
[----:B------:R-:W-:Y:S01]  /*0880*/  @!P1 IMAD.MOV.U32 R25, RZ, RZ, R5 ;  /* 0x000000ffff199224 */ /* 0x000fe200078e0005 */
[----:B------:R-:W-:Y:S01]  /*0890*/  ISETP.GE.U32.AND P4, PT, R6, R14, PT ;  /* 0x0000000e0600720c */ /* 0x000fe20003f86070 */
[----:B------:R0:W-:Y:S01]  /*08a0*/  STG.E.64 desc[UR6][R20.64+0x58], R12 ;  /* 0x0000580c14007986 */ /* 0x0001e2000c101b06 */
[----:B------:R-:W-:-:S02]  /*08b0*/  @P3 IMAD.MOV.U32 R29, RZ, RZ, R11 ;  /* 0x000000ffff1d3224 */ /* 0x000fc400078e000b */
[----:B------:R-:W-:Y:S01]  /*08c0*/  @!P3 IMAD.MOV.U32 R29, RZ, RZ, R3 ;  /* 0x000000ffff1db224 */ /* 0x000fe200078e0003 */
[----:B------:R-:W-:Y:S04]  /*08d0*/  @P1 STG.E.64 desc[UR6][R22.64+0x60], R4 ;  /* 0x0000600416001986 */ /* 0x000fe8000c101b06 */
[----:B------:R-:W-:Y:S01]  /*08e0*/  @!P1 STG.E.64 desc[UR6][R22.64+0x60], R10 ;  /* 0x0000600a16009986 */ /* 0x000fe2000c101b06 */
[----:B------:R-:W-:Y:S02]  /*08f0*/  ISETP.GE.U32.AND.EX P1, PT, R7, R15, PT, P4 ;  /* 0x0000000f0700720c */ /* 0x000fe40003f26140 */
[----:B------:R-:W-:Y:S01]  /*0900*/  ISETP.GE.U32.AND P4, PT, R6, R8, PT ;  /* 0x000000080600720c */ /* 0x000fe20003f86070 */
[----:B------:R1:W-:Y:S01]  /*0910*/  STG.E.64 desc[UR6][R20.64+0x60], R24 ;  /* 0x0000601814007986 */ /* 0x0003e2000c101b06 */
[----:B0-----:R-:W-:Y:S01]  /*0920*/  @P0 MOV R12, R14 ;  /* 0x0000000e000c0202 */ /* 0x001fe20000000f00 */
[----:B------:R-:W-:-:S02]  /*0930*/  @P0 IMAD.MOV.U32 R13, RZ, RZ, R15 ;  /* 0x000000ffff0d0224 */ /* 0x000fc400078e000f */
[----:B------:R-:W-:Y:S01]  /*0940*/  @P3 STG.E.64 desc[UR6][R22.64+0x68], R2 ;  /* 0x0000680216003986 */ /* 0x000fe2000c101b06 */
[----:B------:R-:W-:Y:S01]  /*0950*/  @!P0 MOV R12, R8 ;  /* 0x00000008000c8202 */ /* 0x000fe20000000f00 */
[----:B------:R-:W-:Y:S02]  /*0960*/  @!P0 IMAD.MOV.U32 R13, RZ, RZ, R9 ;  /* 0x000000ffff0d8224 */ /* 0x000fe400078e0009 */
[----:B------:R-:W-:Y:S01]  /*0970*/  @!P3 STG.E.64 desc[UR6][R22.64+0x68], R10 ;  /* 0x0000680a1600b986 */ /* 0x000fe2000c101b06 */
[----:B------:R-:W-:-:S03]  /*0980*/  ISETP.GE.U32.AND P3, PT, R4, R14, PT ;  /* 0x0000000e0400720c */ /* 0x000fc60003f66070 */
[----:B------:R-:W-:Y:S01]  /*0990*/  STG.E.64 desc[UR6][R20.64+0x68], R28 ;  /* 0x0000681c14007986 */ /* 0x000fe2000c101b06 */
[----:B------:R-:W-:Y:S01]  /*09a0*/  ISETP.GE.U32.AND.EX P3, PT, R5, R15, PT, P3 ;  /* 0x0000000f0500720c */ /* 0x000fe20003f66130 */
[----:B-1----:R-:W-:Y:S02]  /*09b0*/  @P1 IMAD.MOV.U32 R24, RZ, RZ, R14 ;  /* 0x000000ffff181224 */ /* 0x002fe400078e000e */
[----:B------:R-:W-:Y:S01]  /*09c0*/  @P2 STG.E.64 desc[UR6][R22.64+0x70], R18 ;  /* 0x0000701216002986 */ /* 0x000fe2000c101b06 */
[----:B------:R-:W-:Y:S02]  /*09d0*/  @P1 IMAD.MOV.U32 R25, RZ, RZ, R15 ;  /* 0x000000ffff191224 */ /* 0x000fe400078e000f */
[----:B------:R-:W-:Y:S01]  /*09e0*/  @!P1 IMAD.MOV.U32 R24, RZ, RZ, R6 ;  /* 0x000000ffff189224 */ /* 0x000fe200078e0006 */
[----:B------:R0:W-:Y:S01]  /*09f0*/  @!P2 STG.E.64 desc[UR6][R22.64+0x70], R10 ;  /* 0x0000700a1600a986 */ /* 0x0001e2000c101b06 */
[----:B------:R-:W-:Y:S02]  /*0a00*/  @!P1 IMAD.MOV.U32 R25, RZ, RZ, R7 ;  /* 0x000000ffff199224 */ /* 0x000fe400078e0007 */
[----:B0-----:R-:W-:-:S02]  /*0a10*/  @!P2 IMAD.MOV.U32 R10, RZ, RZ, R18 ;  /* 0x000000ffff0aa224 */ /* 0x001fc400078e0012 */
[----:B------:R-:W-:Y:S01]  /*0a20*/  @!P2 IMAD.MOV.U32 R11, RZ, RZ, R19 ;  /* 0x000000ffff0ba224 */ /* 0x000fe200078e0013 */
[----:B------:R-:W-:-:S04]  /*0a30*/  ISETP.GE.U32.AND P2, PT, R2, R14, PT ;  /* 0x0000000e0200720c */ /* 0x000fc80003f46070 */
[----:B------:R0:W-:Y:S01]  /*0a40*/  STG.E.64 desc[UR6][R20.64+0x70], R10 ;  /* 0x0000700a14007986 */ /* 0x0001e2000c101b06 */
[----:B------:R-:W-:-:S03]  /*0a50*/  ISETP.GE.U32.AND.EX P2, PT, R3, R15, PT, P2 ;  /* 0x0000000f0300720c */ /* 0x000fc60003f46120 */
[----:B------:R-:W-:Y:S04]  /*0a60*/  STG.E.64 desc[UR6][R22.64+0x78], R14 ;  /* 0x0000780e16007986 */ /* 0x000fe8000c101b06 */
[----:B------:R-:W-:Y:S04]  /*0a70*/  STG.E.64 desc[UR6][R20.64+0x78], R14 ;  /* 0x0000780e14007986 */ /* 0x000fe8000c101b06 */
[----:B------:R-:W-:Y:S01]  /*0a80*/  @P0 STG.E.64 desc[UR6][R22.64+0x80], R8 ;  /* 0x0000800816000986 */ /* 0x000fe2000c101b06 */
[----:B0-----:R-:W-:Y:S01]  /*0a90*/  @P3 MOV R10, R14 ;  /* 0x0000000e000a3202 */ /* 0x001fe20000000f00 */
[----:B------:R-:W-:-:S02]  /*0aa0*/  @P3 IMAD.MOV.U32 R11, RZ, RZ, R15 ;  /* 0x000000ffff0b3224 */ /* 0x000fc400078e000f */
[----:B------:R-:W-:Y:S01]  /*0ab0*/  @!P0 STG.E.64 desc[UR6][R22.64+0x80], R14 ;  /* 0x0000800e16008986 */ /* 0x000fe2000c101b06 */
[----:B------:R-:W-:Y:S01]  /*0ac0*/  ISETP.GE.U32.AND P0, PT, R18, R14, PT ;  /* 0x0000000e1200720c */ /* 0x000fe20003f06070 */
[----:B------:R-:W-:Y:S02]  /*0ad0*/  @!P3 IMAD.MOV.U32 R10, RZ, RZ, R4 ;  /* 0x000000ffff0ab224 */ /* 0x000fe400078e0004 */
[----:B------:R0:W-:Y:S01]  /*0ae0*/  STG.E.64 desc[UR6][R20.64+0x80], R12 ;  /* 0x0000800c14007986 */ /* 0x0001e2000c101b06 */
[----:B------:R-:W-:-:S03]  /*0af0*/  @!P3 IMAD.MOV.U32 R11, RZ, RZ, R5 ;  /* 0x000000ffff0bb224 */ /* 0x000fc600078e0005 */
        /* <DEDUP_REMOVED lines=8> */
[----:B------:R-:W-:Y:S01]  /*0b80*/  @!P2 IMAD.MOV.U32 R12, RZ, RZ, R2 ;  /* 0x000000ffff0ca224 */ /* 0x000fe200078e0002 */
[-C--:B------:R-:W-:Y:S01]  /*0b90*/  ISETP.GE.U32.AND.EX P0, PT, R5, R9.reuse, PT, P0 ;  /* 0x000000090500720c */ /* 0x080fe20003f06100 */
[----:B------:R-:W-:Y:S01]  /*0ba0*/  @!P2 IMAD.MOV.U32 R13, RZ, RZ, R3 ;  /* 0x000000ffff0da224 */ /* 0x000fe200078e0003 */
[----:B------:R-:W-:Y:S01]  /*0bb0*/  @!P3 STG.E.64 desc[UR6][R22.64+0x90], R14 ;  /* 0x0000900e1600b986 */ /* 0x000fe2000c101b06 */
[-C--:B------:R-:W-:Y:S02]  /*0bc0*/  ISETP.GE.U32.AND.EX P3, PT, R7, R9.reuse, PT, P4 ;  /* 0x000000090700720c */ /* 0x080fe40003f66140 */
[----:B------:R-:W-:Y:S01]  /*0bd0*/  ISETP.GE.U32.AND P4, PT, R4, R6, PT ;  /* 0x000000060400720c */ /* 0x000fe20003f86070 */
[----:B------:R0:W-:Y:S04]  /*0be0*/  STG.E.64 desc[UR6][R20.64+0x90], R10 ;  /* 0x0000900a14007986 */ /* 0x0001e8000c101b06 */
[----:B------:R-:W-:Y:S03]  /*0bf0*/  @P2 STG.E.64 desc[UR6][R22.64+0x98], R2 ;  /* 0x0000980216002986 */ /* 0x000fe6000c101b06 */
[-C--:B-1----:R-:W-:Y:S01]  /*0c00*/  @P0 MOV R24, R8.reuse ;  /* 0x0000000800180202 */ /* 0x082fe20000000f00 */
[----:B------:R-:W-:Y:S01]  /*0c10*/  @!P2 STG.E.64 desc[UR6][R22.64+0x98], R14 ;  /* 0x0000980e1600a986 */ /* 0x000fe2000c101b06 */
[----:B------:R-:W-:Y:S01]  /*0c20*/  ISETP.GE.U32.AND P2, PT, R18, R8, PT ;  /* 0x000000081200720c */ /* 0x000fe20003f46070 */
[----:B------:R-:W-:Y:S01]  /*0c30*/  @P0 IMAD.MOV.U32 R25, RZ, RZ, R9 ;  /* 0x000000ffff190224 */ /* 0x000fe200078e0009 */
[----:B------:R-:W-:Y:S01]  /*0c40*/  @!P0 MOV R24, R4 ;  /* 0x0000000400188202 */ /* 0x000fe20000000f00 */
[----:B------:R-:W-:Y:S01]  /*0c50*/  STG.E.64 desc[UR6][R20.64+0x98], R12 ;  /* 0x0000980c14007986 */ /* 0x000fe2000c101b06 */
[----:B------:R-:W-:Y:S01]  /*0c60*/  ISETP.GE.U32.AND.EX P2, PT, R19, R9, PT, P2 ;  /* 0x000000091300720c */ /* 0x000fe20003f46120 */
[----:B0-----:R-:W-:-:S02]  /*0c70*/  @P3 IMAD.MOV.U32 R10, RZ, RZ, R8 ;  /* 0x000000ffff0a3224 */ /* 0x001fc400078e0008 */
[----:B------:R-:W-:Y:S01]  /*0c80*/  @P1 STG.E.64 desc[UR6][R22.64+0xa0], R18 ;  /* 0x0000a01216001986 */ /* 0x000fe2000c101b06 */
[----:B------:R-:W-:Y:S02]  /*0c90*/  @P3 IMAD.MOV.U32 R11, RZ, RZ, R9 ;  /* 0x000000ffff0b3224 */ /* 0x000fe400078e0009 */
[----:B------:R-:W-:Y:S01]  /*0ca0*/  @!P3 IMAD.MOV.U32 R10, RZ, RZ, R6 ;  /* 0x000000ffff0ab224 */ /* 0x000fe200078e0006 */
[----:B------:R0:W-:Y:S01]  /*0cb0*/  @!P1 STG.E.64 desc[UR6][R22.64+0xa0], R14 ;  /* 0x0000a00e16009986 */ /* 0x0001e2000c101b06 */
[----:B------:R-:W-:Y:S02]  /*0cc0*/  @!P3 IMAD.MOV.U32 R11, RZ, RZ, R7 ;  /* 0x000000ffff0bb224 */ /* 0x000fe400078e0007 */
[----:B------:R-:W-:Y:S01]  /*0cd0*/  @!P0 IMAD.MOV.U32 R25, RZ, RZ, R5 ;  /* 0x000000ffff198224 */ /* 0x000fe200078e0005 */
[----:B0-----:R-:W-:Y:S01]  /*0ce0*/  @!P1 MOV R14, R18 ;  /* 0x00000012000e9202 */ /* 0x001fe20000000f00 */
[----:B------:R-:W-:Y:S01]  /*0cf0*/  @!P1 IMAD.MOV.U32 R15, RZ, RZ, R19 ;  /* 0x000000ffff0f9224 */ /* 0x000fe200078e0013 */
[----:B------:R-:W-:-:S04]  /*0d00*/  ISETP.GE.U32.AND P1, PT, R2, R8, PT ;  /* 0x000000080200720c */ /* 0x000fc80003f26070 */
[----:B------:R-:W-:Y:S01]  /*0d10*/  ISETP.GE.U32.AND.EX P1, PT, R3, R9, PT, P1 ;  /* 0x000000090300720c */ /* 0x000fe20003f26110 */
[----:B------:R0:W-:Y:S04]  /*0d20*/  STG.E.64 desc[UR6][R20.64+0xa0], R14 ;  /* 0x0000a00e14007986 */ /* 0x0001e8000c101b06 */
[----:B------:R-:W-:Y:S04]  /*0d30*/  STG.E.64 desc[UR6][R22.64+0xa8], R8 ;  /* 0x0000a80816007986 */ /* 0x000fe8000c101b06 */
[----:B------:R-:W-:Y:S04]  /*0d40*/  STG.E.64 desc[UR6][R20.64+0xa8], R8 ;  /* 0x0000a80814007986 */ /* 0x000fe8000c101b06 */
[----:B------:R-:W-:Y:S01]  /*0d50*/  @P3 STG.E.64 desc[UR6][R22.64+0xb0], R6 ;  /* 0x0000b00616003986 */ /* 0x000fe2000c101b06 */
[----:B------:R-:W-:Y:S01]  /*0d60*/  @P1 IMAD.MOV.U32 R12, RZ, RZ, R8 ;  /* 0x000000ffff0c1224 */ /* 0x000fe200078e0008 */
[----:B------:R-:W-:Y:S01]  /*0d70*/  @!P1 MOV R12, R2 ;  /* 0x00000002000c9202 */ /* 0x000fe20000000f00 */
[----:B------:R-:W-:Y:S01]  /*0d80*/  @P1 IMAD.MOV.U32 R13, RZ, RZ, R9 ;  /* 0x000000ffff0d1224 */ /* 0x000fe200078e0009 */
[----:B------:R-:W-:Y:S01]  /*0d90*/  @!P3 STG.E.64 desc[UR6][R22.64+0xb0], R8 ;  /* 0x0000b0081600b986 */ /* 0x000fe2000c101b06 */
[----:B------:R-:W-:Y:S01]  /*0da0*/  @!P1 IMAD.MOV.U32 R13, RZ, RZ, R3 ;  /* 0x000000ffff0d9224 */ /* 0x000fe200078e0003 */
[----:B------:R-:W-:-:S02]  /*0db0*/  ISETP.GE.U32.AND P3, PT, R2, R6, PT ;  /* 0x000000060200720c */ /* 0x000fc40003f66070 */
[----:B------:R1:W-:Y:S02]  /*0dc0*/  STG.E.64 desc[UR6][R20.64+0xb0], R10 ;  /* 0x0000b00a14007986 */ /* 0x0003e4000c101b06 */
[-C--:B------:R-:W-:Y:S02]  /*0dd0*/  ISETP.GE.U32.AND.EX P3, PT, R3, R7.reuse, PT, P3 ;  /* 0x000000070300720c */ /* 0x080fe40003f66130 */
[----:B------:R-:W-:Y:S04]  /*0de0*/  @P0 STG.E.64 desc[UR6][R22.64+0xb8], R4 ;  /* 0x0000b80416000986 */ /* 0x000fe8000c101b06 */
[----:B------:R-:W-:Y:S01]  /*0df0*/  @!P0 STG.E.64 desc[UR6][R22.64+0xb8], R8 ;  /* 0x0000b80816008986 */ /* 0x000fe2000c101b06 */
[----:B------:R-:W-:-:S03]  /*0e00*/  ISETP.GE.U32.AND.EX P0, PT, R5, R7, PT, P4 ;  /* 0x000000070500720c */ /* 0x000fc60003f06140 */
[----:B------:R-:W-:Y:S03]  /*0e10*/  STG.E.64 desc[UR6][R20.64+0xb8], R24 ;  /* 0x0000b81814007986 */ /* 0x000fe6000c101b06 */
[----:B0-----:R-:W-:Y:S01]  /*0e20*/  @P3 IMAD.MOV.U32 R14, RZ, RZ, R6 ;  /* 0x000000ffff0e3224 */ /* 0x001fe200078e0006 */
[----:B------:R-:W-:Y:S01]  /*0e30*/  @P1 STG.E.64 desc[UR6][R22.64+0xc0], R2 ;  /* 0x0000c00216001986 */ /* 0x000fe2000c101b06 */
[--C-:B------:R-:W-:Y:S02]  /*0e40*/  @P3 IMAD.MOV.U32 R15, RZ, RZ, R7.reuse ;  /* 0x000000ffff0f3224 */ /* 0x100fe400078e0007 */
[----:B------:R-:W-:Y:S01]  /*0e50*/  @!P3 IMAD.MOV.U32 R14, RZ, RZ, R2 ;  /* 0x000000ffff0eb224 */ /* 0x000fe200078e0002 */
[----:B------:R-:W-:Y:S01]  /*0e60*/  @!P1 STG.E.64 desc[UR6][R22.64+0xc0], R8 ;  /* 0x0000c00816009986 */ /* 0x000fe2000c101b06 */
[----:B------:R-:W-:Y:S01]  /*0e70*/  ISETP.GE.U32.AND P1, PT, R2, R4, PT ;  /* 0x000000040200720c */ /* 0x000fe20003f26070 */
[----:B-1----:R-:W-:Y:S01]  /*0e80*/  @P0 IMAD.MOV.U32 R11, RZ, RZ, R7 ;  /* 0x000000ffff0b0224 */ /* 0x002fe200078e0007 */
[----:B------:R-:W-:Y:S01]  /*0e90*/  @P0 MOV R10, R6 ;  /* 0x00000006000a0202 */ /* 0x000fe20000000f00 */
[----:B------:R-:W-:Y:S01]  /*0ea0*/  STG.E.64 desc[UR6][R20.64+0xc0], R12 ;  /* 0x0000c00c14007986 */ /* 0x000fe2000c101b06 */
[----:B------:R-:W-:Y:S01]  /*0eb0*/  @!P0 MOV R10, R4 ;  /* 0x00000004000a8202 */ /* 0x000fe20000000f00 */
[----:B------:R-:W-:Y:S01]  /*0ec0*/  @!P0 IMAD.MOV.U32 R11, RZ, RZ, R5 ;  /* 0x000000ffff0b8224 */ /* 0x000fe200078e0005 */
[----:B------:R-:W-:Y:S01]  /*0ed0*/  ISETP.GE.U32.AND.EX P1, PT, R3, R5, PT, P1 ;  /* 0x000000050300720c */ /* 0x000fe20003f26110 */
[----:B------:R-:W-:Y:S01]  /*0ee0*/  @P2 STG.E.64 desc[UR6][R22.64+0xc8], R18 ;  /* 0x0000c81216002986 */ /* 0x000fe2000c101b06 */
[----:B------:R-:W-:-:S03]  /*0ef0*/  @!P3 IMAD.MOV.U32 R15, RZ, RZ, R3 ;  /* 0x000000ffff0fb224 */ /* 0x000fc600078e0003 */
[----:B------:R0:W-:Y:S02]  /*0f00*/  @!P2 STG.E.64 desc[UR6][R22.64+0xc8], R8 ;  /* 0x0000c8081600a986 */ /* 0x0001e4000c101b06 */
[----:B0-----:R-:W-:Y:S02]  /*0f10*/  @!P2 IMAD.MOV.U32 R8, RZ, RZ, R18 ;  /* 0x000000ffff08a224 */ /* 0x001fe400078e0012 */
[----:B------:R-:W-:Y:S01]  /*0f20*/  @!P2 IMAD.MOV.U32 R9, RZ, RZ, R19 ;  /* 0x000000ffff09a224 */ /* 0x000fe200078e0013 */
[----:B------:R-:W-:-:S04]  /*0f30*/  ISETP.GE.U32.AND P2, PT, R18, R6, PT ;  /* 0x000000061200720c */ /* 0x000fc80003f46070 */
[----:B------:R-:W-:Y:S01]  /*0f40*/  ISETP.GE.U32.AND.EX P2, PT, R19, R7, PT, P2 ;  /* 0x000000071300720c */ /* 0x000fe20003f46120 */
[----:B------:R0:W-:Y:S04]  /*0f50*/  STG.E.64 desc[UR6][R20.64+0xc8], R8 ;  /* 0x0000c80814007986 */ /* 0x0001e8000c101b06 */
[----:B------:R-:W-:Y:S04]  /*0f60*/  STG.E.64 desc[UR6][R22.64+0xd0], R6 ;  /* 0x0000d00616007986 */ /* 0x000fe8000c101b06 */
[----:B------:R-:W-:Y:S04]  /*0f70*/  STG.E.64 desc[UR6][R20.64+0xd0], R6 ;  /* 0x0000d00614007986 */ /* 0x000fe8000c101b06 */
[----:B------:R-:W-:Y:S01]  /*0f80*/  @P0 STG.E.64 desc[UR6][R22.64+0xd8], R4 ;  /* 0x0000d80416000986 */ /* 0x000fe2000c101b06 */
[----:B0-----:R-:W-:Y:S01]  /*0f90*/  @P1 IMAD.MOV.U32 R8, RZ, RZ, R4 ;  /* 0x000000ffff081224 */ /* 0x001fe200078e0004 */
[----:B------:R-:W-:-:S02]  /*0fa0*/  @!P1 MOV R8, R2 ;  /* 0x0000000200089202 */ /* 0x000fc40000000f00 */
[----:B------:R-:W-:Y:S01]  /*0fb0*/  @!P0 STG.E.64 desc[UR6][R22.64+0xd8], R6 ;  /* 0x0000d80616008986 */ /* 0x000fe2000c101b06 */
[C---:B------:R-:W-:Y:S01]  /*0fc0*/  ISETP.GE.U32.AND P0, PT, R18.reuse, R4, PT ;  /* 0x000000041200720c */ /* 0x040fe20003f06070 */
[----:B------:R-:W-:Y:S02]  /*0fd0*/  @P1 IMAD.MOV.U32 R9, RZ, RZ, R5 ;  /* 0x000000ffff091224 */ /* 0x000fe400078e0005 */
[----:B------:R-:W-:Y:S01]  /*0fe0*/  STG.E.64 desc[UR6][R20.64+0xd8], R10 ;  /* 0x0000d80a14007986 */ /* 0x000fe2000c101b06 */
[----:B------:R-:W-:Y:S01]  /*0ff0*/  ISETP.GE.U32.AND.EX P0, PT, R19, R5, PT, P0 ;  /* 0x000000051300720c */ /* 0x000fe20003f06100 */
[----:B------:R-:W-:Y:S02]  /*1000*/  @!P1 IMAD.MOV.U32 R9, RZ, RZ, R3 ;  /* 0x000000ffff099224 */ /* 0x000fe400078e0003 */
[----:B------:R-:W-:Y:S04]  /*1010*/  @P3 STG.E.64 desc[UR6][R22.64+0xe0], R2 ;  /* 0x0000e00216003986 */ /* 0x000fe8000c101b06 */
[----:B------:R-:W-:Y:S04]  /*1020*/  @!P3 STG.E.64 desc[UR6][R22.64+0xe0], R6 ;  /* 0x0000e0061600b986 */ /* 0x000fe8000c101b06 */
[----:B------:R-:W-:Y:S04]  /*1030*/  STG.E.64 desc[UR6][R20.64+0xe0], R14 ;  /* 0x0000e00e14007986 */ /* 0x000fe8000c101b06 */
[----:B------:R-:W-:Y:S04]  /*1040*/  @P2 STG.E.64 desc[UR6][R22.64+0xe8], R18 ;  /* 0x0000e81216002986 */ /* 0x000fe8000c101b06 */
[----:B------:R0:W-:Y:S02]  /*1050*/  @!P2 STG.E.64 desc[UR6][R22.64+0xe8], R6 ;  /* 0x0000e8061600a986 */ /* 0x0001e4000c101b06 */
[----:B0-----:R-:W-:Y:S01]  /*1060*/  @!P2 MOV R6, R18 ;  /* 0x000000120006a202 */ /* 0x001fe20000000f00 */
[----:B------:R-:W-:Y:S01]  /*1070*/  @!P2 IMAD.MOV.U32 R7, RZ, RZ, R19 ;  /* 0x000000ffff07a224 */ /* 0x000fe200078e0013 */
[----:B------:R-:W-:-:S04]  /*1080*/  ISETP.GE.U32.AND P2, PT, R18, R2, PT ;  /* 0x000000021200720c */ /* 0x000fc80003f46070 */
[----:B------:R-:W-:Y:S01]  /*1090*/  STG.E.64 desc[UR6][R20.64+0xe8], R6 ;  /* 0x0000e80614007986 */ /* 0x000fe2000c101b06 */
[----:B------:R-:W-:-:S03]  /*10a0*/  ISETP.GE.U32.AND.EX P2, PT, R19, R3, PT, P2 ;  /* 0x000000031300720c */ /* 0x000fc60003f46120 */
[----:B------:R-:W-:Y:S04]  /*10b0*/  STG.E.64 desc[UR6][R22.64+0xf0], R4 ;  /* 0x0000f00416007986 */ /* 0x000fe8000c101b06 */
[----:B------:R-:W-:Y:S04]  /*10c0*/  STG.E.64 desc[UR6][R20.64+0xf0], R4 ;  /* 0x0000f00414007986 */ /* 0x000fe8000c101b06 */
[----:B------:R-:W-:Y:S04]  /*10d0*/  @P1 STG.E.64 desc[UR6][R22.64+0xf8], R2 ;  /* 0x0000f80216001986 */ /* 0x000fe8000c101b06 */
[----:B------:R-:W-:Y:S04]  /*10e0*/  @!P1 STG.E.64 desc[UR6][R22.64+0xf8], R4 ;  /* 0x0000f80416009986 */ /* 0x000fe8000c101b06 */
[----:B------:R-:W-:Y:S04]  /*10f0*/  STG.E.64 desc[UR6][R20.64+0xf8], R8 ;  /* 0x0000f80814007986 */ /* 0x000fe8000c101b06 */
[----:B------:R-:W-:Y:S04]  /*1100*/  @P0 STG.E.64 desc[UR6][R22.64+0x100], R18 ;  /* 0x0001001216000986 */ /* 0x000fe8000c101b06 */
[----:B------:R0:W-:Y:S02]  /*1110*/  @!P0 STG.E.64 desc[UR6][R22.64+0x100], R4 ;  /* 0x0001000416008986 */ /* 0x0001e4000c101b06 */
[----:B0-----:R-:W-:-:S02]  /*1120*/  @!P0 IMAD.MOV.U32 R4, RZ, RZ, R18 ;  /* 0x000000ffff048224 */ /* 0x001fc400078e0012 */
[----:B------:R-:W-:Y:S01]  /*1130*/  @!P0 IMAD.MOV.U32 R5, RZ, RZ, R19 ;  /* 0x000000ffff058224 */ /* 0x000fe200078e0013 */
[----:B------:R-:W-:-:S04]  /*1140*/  IADD3 R17, P0, PT, R17, UR4, RZ ;  /* 0x0000000411117c10 */ /* 0x000fc8000ff1e0ff */
[----:B------:R-:W-:Y:S01]  /*1150*/  STG.E.64 desc[UR6][R20.64+0x100], R4 ;  /* 0x0001000414007986 */ /* 0x000fe2000c101b06 */
[----:B------:R-:W-:Y:S01]  /*1160*/  IMAD.X R0, RZ, RZ, R0, P0 ;  /* 0x000000ffff007224 */ /* 0x000fe200000e0600 */
[----:B------:R-:W-:Y:S02]  /*1170*/  ISETP.GE.U32.AND P0, PT, R17, UR10, PT ;  /* 0x0000000a11007c0c */ /* 0x000fe4000bf06070 */
[----:B------:R-:W-:Y:S02]  /*1180*/  STG.E.64 desc[UR6][R22.64+0x108], R2 ;  /* 0x0001080216007986 */ /* 0x000fe4000c101b06 */
[----:B------:R-:W-:Y:S02]  /*1190*/  ISETP.GE.U32.AND.EX P0, PT, R0, UR11, PT, P0 ;  /* 0x0000000b00007c0c */ /* 0x000fe4000bf06100 */
[----:B------:R-:W-:Y:S04]  /*11a0*/  STG.E.64 desc[UR6][R20.64+0x108], R2 ;  /* 0x0001080214007986 */ /* 0x000fe8000c101b06 */
[----:B------:R-:W-:Y:S04]  /*11b0*/  @P2 STG.E.64 desc[UR6][R22.64+0x110], R18 ;  /* 0x0001101216002986 */ /* 0x000fe8000c101b06 */
[----:B------:R0:W-:Y:S02]  /*11c0*/  @!P2 STG.E.64 desc[UR6][R22.64+0x110], R2 ;  /* 0x000110021600a986 */ /* 0x0001e4000c101b06 */
[----:B0-----:R-:W-:Y:S01]  /*11d0*/  @!P2 MOV R2, R18 ;  /* 0x000000120002a202 */ /* 0x001fe20000000f00 */
[----:B------:R-:W-:-:S05]  /*11e0*/  @!P2 IMAD.MOV.U32 R3, RZ, RZ, R19 ;  /* 0x000000ffff03a224 */ /* 0x000fca00078e0013 */
[----:B------:R3:W-:Y:S04]  /*11f0*/  STG.E.64 desc[UR6][R20.64+0x110], R2 ;  /* 0x0001100214007986 */ /* 0x0007e8000c101b06 */
[----:B------:R3:W-:Y:S04]  /*1200*/  STG.E.64 desc[UR6][R22.64+0x118], R18 ;  /* 0x0001181216007986 */ /* 0x0007e8000c101b06 */
[----:B------:R3:W-:Y:S01]  /*1210*/  STG.E.64 desc[UR6][R20.64+0x118], R18 ;  /* 0x0001181214007986 */ /* 0x0007e2000c101b06 */
[----:B------:R-:W-:Y:S05]  /*1220*/  @!P0 BRA `(.L_x_0) ;  /* 0xffffffec00b08947 */ /* 0x000fea000383ffff */
[----:B------:R-:W-:Y:S05]  /*1230*/  EXIT ;  /* 0x000000000000794d */ /* 0x000fea0003800000 */
.L_x_1:
[----:B------:R-:W-:-:S00]  /*1240*/  BRA `(.L_x_1) ;  /* 0xfffffffc00fc7947 */ /* 0x000fc0000383ffff */
[----:B------:R-:W-:-:S00]  /*1250*/  NOP ;  /* 0x0000000000007918 */ /* 0x000fc00000000000 */
        /* <DEDUP_REMOVED lines=10> */
.L_x_4:


//--------------------- .text._Z14IndexScalarGPUIjEvPKT_S0_PS0_S3_ --------------------------
	.section	.text._Z14IndexScalarGPUIjEvPKT_S0_PS0_S3_,"ax",@progbits
	.align	128
        .global         _Z14IndexScalarGPUIjEvPKT_S0_PS0_S3_
        .type           _Z14IndexScalarGPUIjEvPKT_S0_PS0_S3_,@function
        .size           _Z14IndexScalarGPUIjEvPKT_S0_PS0_S3_,(.L_x_5 - _Z14IndexScalarGPUIjEvPKT_S0_PS0_S3_)
        .other          _Z14IndexScalarGPUIjEvPKT_S0_PS0_S3_,@"STO_CUDA_ENTRY STV_DEFAULT"
_Z14IndexScalarGPUIjEvPKT_S0_PS0_S3_:
.text._Z14IndexScalarGPUIjEvPKT_S0_PS0_S3_:
[----:B------:R-:W-:Y:S01]  /*0000*/  LDC R1, c[0x0][0x37c] ;  /* 0x0000df00ff017b82 */ /* 0x000fe20000000800 */
[----:B------:R-:W0:Y:S01]  /*0010*/  S2R R0, SR_CTAID.X ;  /* 0x0000000000007919 */ /* 0x000e220000002500 */
[----:B------:R-:W0:Y:S01]  /*0020*/  LDCU UR4, c[0x0][0x360] ;  /* 0x00006c00ff0477ac */ /* 0x000e220008000800 */
[----:B------:R-:W0:Y:S01]  /*0030*/  S2R R3, SR_TID.X ;  /* 0x0000000000037919 */ /* 0x000e220000002100 */
[----:B------:R-:W1:Y:S01]  /*0040*/  LDCU UR5, c[0x0][0x388] ;  /* 0x00007100ff0577ac */ /* 0x000e620008000800 */
[----:B0-----:R-:W-:-:S05]  /*0050*/  IMAD R0, R0, UR4, R3 ;  /* 0x0000000400007c24 */ /* 0x001fca000f8e0203 */
[----:B-1----:R-:W-:-:S13]  /*0060*/  ISETP.GE.U32.AND P0, PT, R0, UR5, PT ;  /* 0x0000000500007c0c */ /* 0x002fda000bf06070 */
[----:B------:R-:W-:Y:S05]  /*0070*/  @P0 EXIT ;  /* 0x000000000000094d */ /* 0x000fea0003800000 */
[----:B------:R-:W0:Y:S01]  /*0080*/  LDC.64 R8, c[0x0][0x380] ;  /* 0x0000e000ff087b82 */ /* 0x000e220000000a00 */
[----:B------:R-:W1:Y:S01]  /*0090*/  LDCU UR5, c[0x0][0x370] ;  /* 0x00006e00ff0577ac */ /* 0x000e620008000800 */
[----:B------:R-:W2:Y:S06]  /*00a0*/  LDCU.64 UR6, c[0x0][0x358] ;  /* 0x00006b00ff0677ac */ /* 0x000eac0008000a00 */
[----:B------:R-:W3:Y:S01]  /*00b0*/  LDC.64 R10, c[0x0][0x390] ;  /* 0x0000e400ff0a7b82 */ /* 0x000ee20000000a00 */
[----:B------:R-:W4:Y:S07]  /*00c0*/  LDCU UR8, c[0x0][0x388] ;  /* 0x00007100ff0877ac */ /* 0x000f2e0008000800 */
[----:B------:R-:W0:Y:S01]  /*00d0*/  LDC.64 R12, c[0x0][0x398] ;  /* 0x0000e600ff0c7b82 */ /* 0x000e220000000a00 */
[----:B-1----:R-:W-:-:S12]  /*00e0*/  UIMAD UR4, UR4, UR5, URZ ;  /* 0x00000005040472a4 */ /* 0x002fd8000f8e02ff */
.L_x_2:
[----:B--2---:R-:W-:-:S05]  /*00f0*/  SHF.L.U32 R17, R0, 0x3, RZ ;  /* 0x0000000300117819 */ /* 0x004fca00000006ff */
[----:B0-----:R-:W-:-:S05]  /*0100*/  IMAD.WIDE.U32 R16, R17, 0x4, R8 ;  /* 0x0000000411107825 */ /* 0x001fca00078e0008 */
[----:B--2---:R-:W2:Y:S04]  /*0110*/  LDG.E R27, desc[UR6][R16.64] ;  /* 0x00000006101b7981 */ /* 0x004ea8000c1e1900 */
[----:B------:R-:W5:Y:S04]  /*0120*/  LDG.E R23, desc[UR6][R16.64+0x4] ;  /* 0x0000040610177981 */ /* 0x000f68000c1e1900 */
[----:B------:R-:W4:Y:S04]  /*0130*/  LDG.E R7, desc[UR6][R16.64+0x8] ;  /* 0x0000080610077981 */ /* 0x000f28000c1e1900 */
[----:B------:R-:W4:Y:S04]  /*0140*/  LDG.E R22, desc[UR6][R16.64+0xc] ;  /* 0x00000c0610167981 */ /* 0x000f28000c1e1900 */
[----:B------:R-:W4:Y:S04]  /*0150*/  LDG.E R6, desc[UR6][R16.64+0x10] ;  /* 0x0000100610067981 */ /* 0x000f28000c1e1900 */
[----:B------:R-:W4:Y:S04]  /*0160*/  LDG.E R3, desc[UR6][R16.64+0x14] ;  /* 0x0000140610037981 */ /* 0x000f28000c1e1900 */
[----:B------:R-:W4:Y:S04]  /*0170*/  LDG.E R5, desc[UR6][R16.64+0x18] ;  /* 0x0000180610057981 */ /* 0x000f28000c1e1900 */
[----:B------:R0:W4:Y:S01]  /*0180*/  LDG.E R2, desc[UR6][R16.64+0x1c] ;  /* 0x00001c0610027981 */ /* 0x000122000c1e1900 */
[C---:B------:R-:W-:Y:S01]  /*0190*/  IMAD R4, R0.reuse, 0x24, RZ ;  /* 0x0000002400047824 */ /* 0x040fe200078e02ff */
[----:B------:R-:W-:-:S03]  /*01a0*/  IADD3 R0, PT, PT, R0, UR4, RZ ;  /* 0x0000000400007c10 */ /* 0x000fc6000fffe0ff */
[C---:B---3--:R-:W-:Y:S01]  /*01b0*/  IMAD.WIDE.U32 R28, R4.reuse, 0x4, R10 ;  /* 0x00000004041c7825 */ /* 0x048fe200078e000a */
[C---:B------:R-:W-:Y:S02]  /*01c0*/  IADD3 R21, PT, PT, R4.reuse, 0x4, RZ ;  /* 0x0000000404157810 */ /* 0x040fe40007ffe0ff */
[C---:B------:R-:W-:Y:S01]  /*01d0*/  IADD3 R25, PT, PT, R4.reuse, 0x5, RZ ;  /* 0x0000000504197810 */ /* 0x040fe20007ffe0ff */
[C---:B------:R-:W-:Y:S01]  /*01e0*/  IMAD.WIDE.U32 R14, R4.reuse, 0x4, R12 ;  /* 0x00000004040e7825 */ /* 0x040fe200078e000c */
[----:B------:R-:W-:-:S03]  /*01f0*/  IADD3 R26, PT, PT, R4, 0x7, RZ ;  /* 0x00000007041a7810 */ /* 0x000fc60007ffe0ff */
[----:B------:R-:W-:-:S04]  /*0200*/  IMAD.WIDE.U32 R18, R21, 0x4, R10 ;  /* 0x0000000415127825 */ /* 0x000fc800078e000a */
[----:B0-----:R-:W-:-:S04]  /*0210*/  IMAD.WIDE.U32 R16, R21, 0x4, R12 ;  /* 0x0000000415107825 */ /* 0x001fc800078e000c */
[----:B------:R-:W-:-:S04]  /*0220*/  IMAD.WIDE.U32 R20, R25, 0x4, R10 ;  /* 0x0000000419147825 */ /* 0x000fc800078e000a */
[----:B------:R-:W-:Y:S01]  /*0230*/  IMAD.WIDE.U32 R24, R25, 0x4, R12 ;  /* 0x0000000419187825 */ /* 0x000fe200078e000c */
[----:B--2---:R-:W-:Y:S01]  /*0240*/  STG.E desc[UR6][R28.64], R27 ;  /* 0x0000001b1c007986 */ /* 0x004fe2000c101906 */
[----:B-----5:R-:W-:-:S03]  /*0250*/  ISETP.GE.U32.AND P2, PT, R23, R27, PT ;  /* 0x0000001b1700720c */ /* 0x020fc60003f46070 */
[----:B------:R-:W-:Y:S01]  /*0260*/  STG.E desc[UR6][R14.64], R27 ;  /* 0x0000001b0e007986 */ /* 0x000fe2000c101906 */
[-C--:B----4-:R-:W-:Y:S02]  /*0270*/  ISETP.GE.U32.AND P3, PT, R7, R27.reuse, PT ;  /* 0x0000001b0700720c */ /* 0x090fe40003f66070 */
[-C--:B------:R-:W-:Y:S02]  /*0280*/  ISETP.GE.U32.AND P0, PT, R22, R27.reuse, PT ;  /* 0x0000001b1600720c */ /* 0x080fe40003f06070 */
[----:B------:R-:W-:-:S05]  /*0290*/  ISETP.GE.U32.AND P1, PT, R6, R27, PT ;  /* 0x0000001b0600720c */ /* 0x000fca0003f26070 */
[----:B------:R-:W-:Y:S04]  /*02a0*/  @P2 STG.E desc[UR6][R28.64+0x4], R23 ;  /* 0x000004171c002986 */ /* 0x000fe8000c101906 */
[----:B------:R-:W-:Y:S04]  /*02b0*/  @P2 STG.E desc[UR6][R14.64+0x4], R27 ;  /* 0x0000041b0e002986 */ /* 0x000fe8000c101906 */
[----:B------:R-:W-:Y:S04]  /*02c0*/  @!P2 STG.E desc[UR6][R28.64+0x4], R27 ;  /* 0x0000041b1c00a986 */ /* 0x000fe8000c101906 */
[----:B------:R-:W-:Y:S01]  /*02d0*/  @!P2 STG.E desc[UR6][R14.64+0x4], R23 ;  /* 0x000004170e00a986 */ /* 0x000fe2000c101906 */
[----:B------:R-:W-:-:S03]  /*02e0*/  ISETP.GE.U32.AND P2, PT, R3, R27, PT ;  /* 0x0000001b0300720c */ /* 0x000fc60003f46070 */
[----:B------:R-:W-:Y:S04]  /*02f0*/  @P3 STG.E desc[UR6][R28.64+0x8], R7 ;  /* 0x000008071c003986 */ /* 0x000fe8000c101906 */
[----:B------:R-:W-:Y:S04]  /*0300*/  @P3 STG.E desc[UR6][R14.64+0x8], R27 ;  /* 0x0000081b0e003986 */ /* 0x000fe8000c101906 */
[----:B------:R-:W-:Y:S04]  /*0310*/  @!P3 STG.E desc[UR6][R28.64+0x8], R27 ;  /* 0x0000081b1c00b986 */ /* 0x000fe8000c101906 */
[----:B------:R-:W-:Y:S04]  /*0320*/  @!P3 STG.E desc[UR6][R14.64+0x8], R7 ;  /* 0x000008070e00b986 */ /* 0x000fe8000c101906 */
[----:B------:R-:W-:Y:S04]  /*0330*/  @P0 STG.E desc[UR6][R28.64+0xc], R22 ;  /* 0x00000c161c000986 */ /* 0x000fe8000c101906 */
[----:B------:R-:W-:Y:S04]  /*0340*/  @P0 STG.E desc[UR6][R14.64+0xc], R27 ;  /* 0x00000c1b0e000986 */ /* 0x000fe8000c101906 */
[----:B------:R0:W-:Y:S04]  /*0350*/  @!P0 STG.E desc[UR6][R28.64+0xc], R27 ;  /* 0x00000c1b1c008986 */ /* 0x0001e8000c101906 */
[----:B------:R1:W-:Y:S01]  /*0360*/  @!P0 STG.E desc[UR6][R14.64+0xc], R22 ;  /* 0x00000c160e008986 */ /* 0x0003e2000c101906 */
[----:B------:R-:W-:-:S03]  /*0370*/  ISETP.GE.U32.AND P0, PT, R5, R27, PT ;  /* 0x0000001b0500720c */ /* 0x000fc60003f06070 */
[----:B------:R-:W-:Y:S04]  /*0380*/  @P1 STG.E desc[UR6][R18.64], R6 ;  /* 0x0000000612001986 */ /* 0x000fe8000c101906 */
[----:B------:R-:W-:Y:S01]  /*0390*/  @P1 STG.E desc[UR6][R16.64], R27 ;  /* 0x0000001b10001986 */ /* 0x000fe2000c101906 */
[----:B0-----:R-:W-:-:S03]  /*03a0*/  IADD3 R29, PT, PT, R4, 0x6, RZ ;  /* 0x00000006041d7810 */ /* 0x001fc60007ffe0ff */
[----:B------:R0:W-:Y:S02]  /*03b0*/  @!P1 STG.E desc[UR6][R18.64], R27 ;  /* 0x0000001b12009986 */ /* 0x0001e4000c101906 */
[----:B-1----:R-:W-:Y:S02]  /*03c0*/  IMAD.WIDE.U32 R14, R29, 0x4, R10 ;  /* 0x000000041d0e7825 */ /* 0x002fe400078e000a */
[----:B------:R1:W-:Y:S01]  /*03d0*/  @!P1 STG.E desc[UR6][R16.64], R6 ;  /* 0x0000000610009986 */ /* 0x0003e2000c101906 */
[----:B------:R-:W-:-:S03]  /*03e0*/  ISETP.GE.U32.AND P1, PT, R2, R27, PT ;  /* 0x0000001b0200720c */ /* 0x000fc60003f26070 */
[----:B------:R-:W-:Y:S01]  /*03f0*/  @P2 STG.E desc[UR6][R20.64], R3 ;  /* 0x0000000314002986 */ /* 0x000fe2000c101906 */
[----:B0-----:R-:W-:-:S03]  /*0400*/  IMAD.WIDE.U32 R18, R29, 0x4, R12 ;  /* 0x000000041d127825 */ /* 0x001fc600078e000c */
[----:B------:R-:W-:Y:S01]  /*0410*/  @P2 STG.E desc[UR6][R24.64], R27 ;  /* 0x0000001b18002986 */ /* 0x000fe2000c101906 */
[----:B------:R-:W-:-:S03]  /*0420*/  IMAD.WIDE.U32 R28, R26, 0x4, R10 ;  /* 0x000000041a1c7825 */ /* 0x000fc600078e000a */
[----:B------:R0:W-:Y:S01]  /*0430*/  @!P2 STG.E desc[UR6][R20.64], R27 ;  /* 0x0000001b1400a986 */ /* 0x0001e2000c101906 */
[----:B-1----:R-:W-:-:S03]  /*0440*/  IADD3 R17, PT, PT, R4, 0x8, RZ ;  /* 0x0000000804117810 */ /* 0x002fc60007ffe0ff */
[----:B------:R1:W-:Y:S01]  /*0450*/  @!P2 STG.E desc[UR6][R24.64], R3 ;  /* 0x000000031800a986 */ /* 0x0003e2000c101906 */
[----:B------:R-:W-:-:S03]  /*0460*/  ISETP.GE.U32.AND P2, PT, R6, R23, PT ;  /* 0x000000170600720c */ /* 0x000fc60003f46070 */
[----:B------:R-:W-:Y:S04]  /*0470*/  @P0 STG.E desc[UR6][R14.64], R5 ;  /* 0x000000050e000986 */ /* 0x000fe8000c101906 */
[----:B------:R-:W-:Y:S01]  /*0480*/  @P0 STG.E desc[UR6][R18.64], R27 ;  /* 0x0000001b12000986 */ /* 0x000fe2000c101906 */
[----:B0-----:R-:W-:-:S03]  /*0490*/  IMAD.WIDE.U32 R20, R17, 0x4, R10 ;  /* 0x0000000411147825 */ /* 0x001fc600078e000a */
[----:B------:R0:W-:Y:S01]  /*04a0*/  @!P0 STG.E desc[UR6][R14.64], R27 ;  /* 0x0000001b0e008986 */ /* 0x0001e2000c101906 */
[----:B-1----:R-:W-:Y:S01]  /*04b0*/  IMAD.WIDE.U32 R24, R26, 0x4, R12 ;  /* 0x000000041a187825 */ /* 0x002fe200078e000c */
[----:B------:R-:W-:Y:S02]  /*04c0*/  IADD3 R26, PT, PT, R4, 0x9, RZ ;  /* 0x00000009041a7810 */ /* 0x000fe40007ffe0ff */
[----:B------:R1:W-:Y:S01]  /*04d0*/  @!P0 STG.E desc[UR6][R18.64], R5 ;  /* 0x0000000512008986 */ /* 0x0003e2000c101906 */
[----:B------:R-:W-:-:S03]  /*04e0*/  ISETP.GE.U32.AND P0, PT, R7, R23, PT ;  /* 0x000000170700720c */ /* 0x000fc60003f06070 */
[----:B------:R-:W-:Y:S04]  /*04f0*/  @P1 STG.E desc[UR6][R28.64], R2 ;  /* 0x000000021c001986 */ /* 0x000fe8000c101906 */
[----:B------:R-:W-:Y:S01]  /*0500*/  @P1 STG.E desc[UR6][R24.64], R27 ;  /* 0x0000001b18001986 */ /* 0x000fe2000c101906 */
[----:B0-----:R-:W-:-:S03]  /*0510*/  IMAD.WIDE.U32 R14, R17, 0x4, R12 ;  /* 0x00000004110e7825 */ /* 0x001fc600078e000c */
[----:B------:R0:W-:Y:S01]  /*0520*/  @!P1 STG.E desc[UR6][R28.64], R27 ;  /* 0x0000001b1c009986 */ /* 0x0001e2000c101906 */
[----:B------:R-:W-:-:S03]  /*0530*/  IMAD.WIDE.U32 R16, R26, 0x4, R10 ;  /* 0x000000041a107825 */ /* 0x000fc600078e000a */
[----:B------:R2:W-:Y:S01]  /*0540*/  @!P1 STG.E desc[UR6][R24.64], R2 ;  /* 0x0000000218009986 */ /* 0x0005e2000c101906 */
[----:B------:R-:W-:Y:S01]  /*0550*/  ISETP.GE.U32.AND P1, PT, R22, R23, PT ;  /* 0x000000171600720c */ /* 0x000fe20003f26070 */
[----:B-1----:R-:W-:Y:S02]  /*0560*/  IMAD.WIDE.U32 R18, R26, 0x4, R12 ;  /* 0x000000041a127825 */ /* 0x002fe400078e000c */
[----:B------:R1:W-:Y:S01]  /*0570*/  STG.E desc[UR6][R20.64], R23 ;  /* 0x0000001714007986 */ /* 0x0003e2000c101906 */
[----:B0-----:R-:W-:-:S03]  /*0580*/  IADD3 R29, PT, PT, R4, 0xb, RZ ;  /* 0x0000000b041d7810 */ /* 0x001fc60007ffe0ff */
[----:B------:R0:W-:Y:S01]  /*0590*/  STG.E desc[UR6][R14.64], R23 ;  /* 0x000000170e007986 */ /* 0x0001e2000c101906 */
[C---:B------:R-:W-:Y:S02]  /*05a0*/  IADD3 R28, PT, PT, R4.reuse, 0xd, RZ ;  /* 0x0000000d041c7810 */ /* 0x040fe40007ffe0ff */
[C---:B--2---:R-:W-:Y:S01]  /*05b0*/  IADD3 R25, PT, PT, R4.reuse, 0xa, RZ ;  /* 0x0000000a04197810 */ /* 0x044fe20007ffe0ff */
[----:B------:R-:W-:Y:S01]  /*05c0*/  @P0 STG.E desc[UR6][R16.64], R7 ;  /* 0x0000000710000986 */ /* 0x000fe2000c101906 */
[----:B-1----:R-:W-:-:S03]  /*05d0*/  IADD3 R21, PT, PT, R4, 0xc, RZ ;  /* 0x0000000c04157810 */ /* 0x002fc60007ffe0ff */
[C---:B------:R-:W-:Y:S01]  /*05e0*/  IMAD.WIDE.U32 R26, R25.reuse, 0x4, R10 ;  /* 0x00000004191a7825 */ /* 0x040fe200078e000a */
[----:B------:R-:W-:Y:S03]  /*05f0*/  @P0 STG.E desc[UR6][R18.64], R23 ;  /* 0x0000001712000986 */ /* 0x000fe6000c101906 */
[----:B------:R-:W-:Y:S01]  /*0600*/  IMAD.WIDE.U32 R24, R25, 0x4, R12 ;  /* 0x0000000419187825 */ /* 0x000fe200078e000c */
[----:B------:R1:W-:Y:S03]  /*0610*/  @!P0 STG.E desc[UR6][R16.64], R23 ;  /* 0x0000001710008986 */ /* 0x0003e6000c101906 */
[----:B0-----:R-:W-:Y:S01]  /*0620*/  IMAD.WIDE.U32 R14, R29, 0x4, R10 ;  /* 0x000000041d0e7825 */ /* 0x001fe200078e000a */
[----:B------:R0:W-:Y:S01]  /*0630*/  @!P0 STG.E desc[UR6][R18.64], R7 ;  /* 0x0000000712008986 */ /* 0x0001e2000c101906 */
[----:B------:R-:W-:-:S03]  /*0640*/  ISETP.GE.U32.AND P0, PT, R3, R23, PT ;  /* 0x000000170300720c */ /* 0x000fc60003f06070 */
[----:B------:R-:W-:Y:S01]  /*0650*/  @P1 STG.E desc[UR6][R26.64], R22 ;  /* 0x000000161a001986 */ /* 0x000fe2000c101906 */
[----:B-1----:R-:W-:-:S03]  /*0660*/  IMAD.WIDE.U32 R16, R29, 0x4, R12 ;  /* 0x000000041d107825 */ /* 0x002fc600078e000c */
[----:B------:R-:W-:Y:S01]  /*0670*/  @P1 STG.E desc[UR6][R24.64], R23 ;  /* 0x0000001718001986 */ /* 0x000fe2000c101906 */
[----:B0-----:R-:W-:-:S03]  /*0680*/  IMAD.WIDE.U32 R18, R21, 0x4, R10 ;  /* 0x0000000415127825 */ /* 0x001fc600078e000a */
[----:B------:R0:W-:Y:S01]  /*0690*/  @!P1 STG.E desc[UR6][R26.64], R23 ;  /* 0x000000171a009986 */ /* 0x0001e2000c101906 */
[----:B------:R-:W-:-:S03]  /*06a0*/  IMAD.WIDE.U32 R20, R21, 0x4, R12 ;  /* 0x0000000415147825 */ /* 0x000fc600078e000c */
[----:B------:R-:W-:Y:S01]  /*06b0*/  @!P1 STG.E desc[UR6][R24.64], R22 ;  /* 0x0000001618009986 */ /* 0x000fe2000c101906 */
[----:B------:R-:W-:-:S03]  /*06c0*/  ISETP.GE.U32.AND P1, PT, R5, R23, PT ;  /* 0x000000170500720c */ /* 0x000fc60003f26070 */
[----:B------:R-:W-:Y:S04]  /*06d0*/  @P2 STG.E desc[UR6][R14.64], R6 ;  /* 0x000000060e002986 */ /* 0x000fe8000c101906 */
[----:B------:R-:W-:Y:S01]  /*06e0*/  @P2 STG.E desc[UR6][R16.64], R23 ;  /* 0x0000001710002986 */ /* 0x000fe2000c101906 */
[----:B0-----:R-:W-:-:S03]  /*06f0*/  IMAD.WIDE.U32 R26, R28, 0x4, R10 ;  /* 0x000000041c1a7825 */ /* 0x001fc600078e000a */
[----:B------:R0:W-:Y:S01]  /*0700*/  @!P2 STG.E desc[UR6][R14.64], R23 ;  /* 0x000000170e00a986 */ /* 0x0001e2000c101906 */
[----:B------:R-:W-:-:S03]  /*0710*/  IMAD.WIDE.U32 R28, R28, 0x4, R12 ;  /* 0x000000041c1c7825 */ /* 0x000fc600078e000c */
[----:B------:R-:W-:Y:S01]  /*0720*/  @!P2 STG.E desc[UR6][R16.64], R6 ;  /* 0x000000061000a986 */ /* 0x000fe2000c101906 */
[----:B------:R-:W-:-:S03]  /*0730*/  ISETP.GE.U32.AND P2, PT, R2, R23, PT ;  /* 0x000000170200720c */ /* 0x000fc60003f46070 */
[----:B------:R-:W-:Y:S01]  /*0740*/  @P0 STG.E desc[UR6][R18.64], R3 ;  /* 0x0000000312000986 */ /* 0x000fe2000c101906 */
[----:B0-----:R-:W-:-:S03]  /*0750*/  IADD3 R15, PT, PT, R4, 0xe, RZ ;  /* 0x0000000e040f7810 */ /* 0x001fc60007ffe0ff */
[----:B------:R-:W-:Y:S04]  /*0760*/  @P0 STG.E desc[UR6][R20.64], R23 ;  /* 0x0000001714000986 */ /* 0x000fe8000c101906 */
[----:B------:R0:W-:Y:S01]  /*0770*/  @!P0 STG.E desc[UR6][R18.64], R23 ;  /* 0x0000001712008986 */ /* 0x0001e2000c101906 */
[----:B------:R-:W-:-:S03]  /*0780*/  IMAD.WIDE.U32 R24, R15, 0x4, R10 ;  /* 0x000000040f187825 */ /* 0x000fc600078e000a */
[----:B------:R1:W-:Y:S01]  /*0790*/  @!P0 STG.E desc[UR6][R20.64], R3 ;  /* 0x0000000314008986 */ /* 0x0003e2000c101906 */
[----:B------:R-:W-:Y:S01]  /*07a0*/  IMAD.WIDE.U32 R14, R15, 0x4, R12 ;  /* 0x000000040f0e7825 */ /* 0x000fe200078e000c */
[----:B------:R-:W-:Y:S02]  /*07b0*/  ISETP.GE.U32.AND P0, PT, R3, R7, PT ;  /* 0x000000070300720c */ /* 0x000fe40003f06070 */
[----:B------:R-:W-:Y:S01]  /*07c0*/  @P1 STG.E desc[UR6][R26.64], R5 ;  /* 0x000000051a001986 */ /* 0x000fe2000c101906 */
[----:B0-----:R-:W-:-:S03]  /*07d0*/  IADD3 R19, PT, PT, R4, 0xf, RZ ;  /* 0x0000000f04137810 */ /* 0x001fc60007ffe0ff */
[----:B------:R-:W-:Y:S01]  /*07e0*/  @P1 STG.E desc[UR6][R28.64], R23 ;  /* 0x000000171c001986 */ /* 0x000fe2000c101906 */
[----:B-1----:R-:W-:-:S03]  /*07f0*/  IADD3 R21, PT, PT, R4, 0x10, RZ ;  /* 0x0000001004157810 */ /* 0x002fc60007ffe0ff */
[----:B------:R0:W-:Y:S01]  /*0800*/  @!P1 STG.E desc[UR6][R26.64], R23 ;  /* 0x000000171a009986 */ /* 0x0001e2000c101906 */
[----:B------:R-:W-:-:S03]  /*0810*/  IMAD.WIDE.U32 R16, R19, 0x4, R10 ;  /* 0x0000000413107825 */ /* 0x000fc600078e000a */
[----:B------:R1:W-:Y:S01]  /*0820*/  @!P1 STG.E desc[UR6][R28.64], R5 ;  /* 0x000000051c009986 */ /* 0x0003e2000c101906 */
[----:B------:R-:W-:Y:S01]  /*0830*/  ISETP.GE.U32.AND P1, PT, R22, R7, PT ;  /* 0x000000071600720c */ /* 0x000fe20003f26070 */
[----:B------:R-:W-:Y:S02]  /*0840*/  IMAD.WIDE.U32 R18, R19, 0x4, R12 ;  /* 0x0000000413127825 */ /* 0x000fe400078e000c */
[----:B------:R-:W-:Y:S04]  /*0850*/  @P2 STG.E desc[UR6][R24.64], R2 ;  /* 0x0000000218002986 */ /* 0x000fe8000c101906 */
[----:B------:R-:W-:Y:S01]  /*0860*/  @P2 STG.E desc[UR6][R14.64], R23 ;  /* 0x000000170e002986 */ /* 0x000fe2000c101906 */
[----:B0-----:R-:W-:-:S03]  /*0870*/  IMAD.WIDE.U32 R26, R21, 0x4, R10 ;  /* 0x00000004151a7825 */ /* 0x001fc600078e000a */
[----:B------:R0:W-:Y:S01]  /*0880*/  @!P2 STG.E desc[UR6][R24.64], R23 ;  /* 0x000000171800a986 */ /* 0x0001e2000c101906 */
[----:B-1----:R-:W-:-:S03]  /*0890*/  IMAD.WIDE.U32 R28, R21, 0x4, R12 ;  /* 0x00000004151c7825 */ /* 0x002fc600078e000c */
[----:B------:R-:W-:Y:S01]  /*08a0*/  @!P2 STG.E desc[UR6][R14.64], R2 ;  /* 0x000000020e00a986 */ /* 0x000fe2000c101906 */
[----:B------:R-:W-:-:S03]  /*08b0*/  ISETP.GE.U32.AND P2, PT, R6, R7, PT ;  /* 0x000000070600720c */ /* 0x000fc60003f46070 */
[----:B------:R1:W-:Y:S04]  /*08c0*/  STG.E desc[UR6][R16.64], R7 ;  /* 0x0000000710007986 */ /* 0x0003e8000c101906 */
[----:B------:R2:W-:Y:S01]  /*08d0*/  STG.E desc[UR6][R18.64], R7 ;  /* 0x0000000712007986 */ /* 0x0005e2000c101906 */
[----:B0-----:R-:W-:-:S03]  /*08e0*/  IADD3 R23, PT, PT, R4, 0x12, RZ ;  /* 0x0000001204177810 */ /* 0x001fc60007ffe0ff */
[----:B------:R-:W-:Y:S01]  /*08f0*/  @P1 STG.E desc[UR6][R26.64], R22 ;  /* 0x000000161a001986 */ /* 0x000fe2000c101906 */
[----:B-1----:R-:W-:-:S03]  /*0900*/  IADD3 R17, PT, PT, R4, 0x11, RZ ;  /* 0x0000001104117810 */ /* 0x002fc60007ffe0ff */
[----:B------:R-:W-:Y:S01]  /*0910*/  @P1 STG.E desc[UR6][R28.64], R7 ;  /* 0x000000071c001986 */ /* 0x000fe2000c101906 */
[----:B--2---:R-:W-:-:S03]  /*0920*/  IMAD.WIDE.U32 R18, R23, 0x4, R12 ;  /* 0x0000000417127825 */ /* 0x004fc600078e000c */
[----:B------:R0:W-:Y:S01]  /*0930*/  @!P1 STG.E desc[UR6][R26.64], R7 ;  /* 0x000000071a009986 */ /* 0x0001e2000c101906 */
[----:B------:R-:W-:-:S03]  /*0940*/  IMAD.WIDE.U32 R20, R17, 0x4, R10 ;  /* 0x0000000411147825 */ /* 0x000fc600078e000a */
[----:B------:R1:W-:Y:S01]  /*0950*/  @!P1 STG.E desc[UR6][R28.64], R22 ;  /* 0x000000161c009986 */ /* 0x0003e2000c101906 */
[----:B------:R-:W-:Y:S01]  /*0960*/  ISETP.GE.U32.AND P1, PT, R5, R7, PT ;  /* 0x000000070500720c */ /* 0x000fe20003f26070 */
[----:B------:R-:W-:Y:S02]  /*0970*/  IMAD.WIDE.U32 R14, R17, 0x4, R12 ;  /* 0x00000004110e7825 */ /* 0x000fe400078e000c */
[----:B------:R-:W-:Y:S02]  /*0980*/  @P2 STG.E desc[UR6][R20.64], R6 ;  /* 0x0000000614002986 */ /* 0x000fe4000c101906 */
[--C-:B------:R-:W-:Y:S02]  /*0990*/  IMAD.WIDE.U32 R16, R23, 0x4, R10.reuse ;  /* 0x0000000417107825 */ /* 0x100fe400078e000a */
[----:B------:R-:W-:Y:S01]  /*09a0*/  @P2 STG.E desc[UR6][R14.64], R7 ;  /* 0x000000070e002986 */ /* 0x000fe2000c101906 */
[C---:B0-----:R-:W-:Y:S02]  /*09b0*/  IADD3 R27, PT, PT, R4.reuse, 0x13, RZ ;  /* 0x00000013041b7810 */ /* 0x041fe40007ffe0ff */
[C---:B------:R-:W-:Y:S01]  /*09c0*/  IADD3 R23, PT, PT, R4.reuse, 0x15, RZ ;  /* 0x0000001504177810 */ /* 0x040fe20007ffe0ff */
[----:B------:R0:W-:Y:S01]  /*09d0*/  @!P2 STG.E desc[UR6][R20.64], R7 ;  /* 0x000000071400a986 */ /* 0x0001e2000c101906 */
[----:B-1----:R-:W-:Y:S01]  /*09e0*/  IADD3 R29, PT, PT, R4, 0x14, RZ ;  /* 0x00000014041d7810 */ /* 0x002fe20007ffe0ff */
[----:B------:R-:W-:-:S02]  /*09f0*/  IMAD.WIDE.U32 R24, R27, 0x4, R10 ;  /* 0x000000041b187825 */ /* 0x000fc400078e000a */
[----:B------:R1:W-:Y:S01]  /*0a00*/  @!P2 STG.E desc[UR6][R14.64], R6 ;  /* 0x000000060e00a986 */ /* 0x0003e2000c101906 */
[----:B------:R-:W-:Y:S01]  /*0a10*/  ISETP.GE.U32.AND P2, PT, R2, R7, PT ;  /* 0x000000070200720c */ /* 0x000fe20003f46070 */
[----:B------:R-:W-:Y:S02]  /*0a20*/  IMAD.WIDE.U32 R26, R27, 0x4, R12 ;  /* 0x000000041b1a7825 */ /* 0x000fe400078e000c */
        /* <DEDUP_REMOVED lines=24> */
[----:B------:R2:W-:Y:S04]  /*0bb0*/  STG.E desc[UR6][R16.64], R22 ;  /* 0x0000001610007986 */ /* 0x0005e8000c101906 */
[----:B------:R3:W-:Y:S01]  /*0bc0*/  STG.E desc[UR6][R18.64], R22 ;  /* 0x0000001612007986 */ /* 0x0007e2000c101906 */
[----:B0-----:R-:W-:Y:S01]  /*0bd0*/  IADD3 R7, PT, PT, R4, 0x18, RZ ;  /* 0x0000001804077810 */ /* 0x001fe20007ffe0ff */
[C---:B------:R-:W-:Y:S02]  /*0be0*/  IMAD.WIDE.U32 R20, R29.reuse, 0x4, R10 ;  /* 0x000000041d147825 */ /* 0x040fe400078e000a */
[----:B------:R-:W-:Y:S02]  /*0bf0*/  @P0 STG.E desc[UR6][R24.64], R6 ;  /* 0x0000000618000986 */ /* 0x000fe4000c101906 */
[----:B------:R-:W-:-:S02]  /*0c00*/  IMAD.WIDE.U32 R28, R29, 0x4, R12 ;  /* 0x000000041d1c7825 */ /* 0x000fc400078e000c */
[----:B------:R-:W-:Y:S02]  /*0c10*/  @P0 STG.E desc[UR6][R26.64], R22 ;  /* 0x000000161a000986 */ /* 0x000fe4000c101906 */
[C---:B-1----:R-:W-:Y:S02]  /*0c20*/  IMAD.WIDE.U32 R14, R7.reuse, 0x4, R10 ;  /* 0x00000004070e7825 */ /* 0x042fe400078e000a */
[----:B------:R0:W-:Y:S02]  /*0c30*/  @!P0 STG.E desc[UR6][R24.64], R22 ;  /* 0x0000001618008986 */ /* 0x0001e4000c101906 */
[----:B--2---:R-:W-:Y:S01]  /*0c40*/  IMAD.WIDE.U32 R16, R7, 0x4, R12 ;  /* 0x0000000407107825 */ /* 0x004fe200078e000c */
[----:B------:R-:W-:Y:S01]  /*0c50*/  IADD3 R7, PT, PT, R4, 0x1b, RZ ;  /* 0x0000001b04077810 */ /* 0x000fe20007ffe0ff */
[----:B------:R1:W-:Y:S01]  /*0c60*/  @!P0 STG.E desc[UR6][R26.64], R6 ;  /* 0x000000061a008986 */ /* 0x0003e2000c101906 */
[----:B------:R-:W-:Y:S01]  /*0c70*/  ISETP.GE.U32.AND P0, PT, R2, R22, PT ;  /* 0x000000160200720c */ /* 0x000fe20003f06070 */
[----:B---3--:R-:W-:-:S02]  /*0c80*/  IMAD.WIDE.U32 R18, R23, 0x4, R10 ;  /* 0x0000000417127825 */ /* 0x008fc400078e000a */
[----:B------:R-:W-:Y:S04]  /*0c90*/  @P1 STG.E desc[UR6][R20.64], R3 ;  /* 0x0000000314001986 */ /* 0x000fe8000c101906 */
[----:B------:R-:W-:Y:S01]  /*0ca0*/  @P1 STG.E desc[UR6][R28.64], R22 ;  /* 0x000000161c001986 */ /* 0x000fe2000c101906 */
[----:B0-----:R-:W-:-:S03]  /*0cb0*/  IADD3 R25, PT, PT, R4, 0x1a, RZ ;  /* 0x0000001a04197810 */ /* 0x001fc60007ffe0ff */
[----:B------:R0:W-:Y:S01]  /*0cc0*/  @!P1 STG.E desc[UR6][R20.64], R22 ;  /* 0x0000001614009986 */ /* 0x0001e2000c101906 */
[----:B-1----:R-:W-:Y:S01]  /*0cd0*/  IMAD.WIDE.U32 R26, R23, 0x4, R12 ;  /* 0x00000004171a7825 */ /* 0x002fe200078e000c */
[----:B------:R-:W-:Y:S02]  /*0ce0*/  IADD3 R23, PT, PT, R4, 0x1c, RZ ;  /* 0x0000001c04177810 */ /* 0x000fe40007ffe0ff */
[----:B------:R-:W-:Y:S01]  /*0cf0*/  @!P1 STG.E desc[UR6][R28.64], R3 ;  /* 0x000000031c009986 */ /* 0x000fe2000c101906 */
[----:B------:R-:W-:-:S03]  /*0d00*/  ISETP.GE.U32.AND P1, PT, R3, R6, PT ;  /* 0x000000060300720c */ /* 0x000fc60003f26070 */
[----:B------:R-:W-:Y:S04]  /*0d10*/  @P2 STG.E desc[UR6][R14.64], R5 ;  /* 0x000000050e002986 */ /* 0x000fe8000c101906 */
[----:B------:R-:W-:Y:S01]  /*0d20*/  @P2 STG.E desc[UR6][R16.64], R22 ;  /* 0x0000001610002986 */ /* 0x000fe2000c101906 */
[----:B0-----:R-:W-:-:S03]  /*0d30*/  IMAD.WIDE.U32 R20, R25, 0x4, R10 ;  /* 0x0000000419147825 */ /* 0x001fc600078e000a */
[----:B------:R0:W-:Y:S01]  /*0d40*/  @!P2 STG.E desc[UR6][R14.64], R22 ;  /* 0x000000160e00a986 */ /* 0x0001e2000c101906 */
[----:B------:R-:W-:-:S03]  /*0d50*/  IMAD.WIDE.U32 R24, R25, 0x4, R12 ;  /* 0x0000000419187825 */ /* 0x000fc600078e000c */
        /* <DEDUP_REMOVED lines=12> */
[----:B0-----:R-:W-:-:S03]  /*0e20*/  IMAD.WIDE.U32 R18, R23, 0x4, R10 ;  /* 0x0000000417127825 */ /* 0x001fc600078e000a */
[----:B------:R-:W-:Y:S01]  /*0e30*/  @P1 STG.E desc[UR6][R16.64], R3 ;  /* 0x0000000310001986 */ /* 0x000fe2000c101906 */
[----:B------:R-:W-:Y:S01]  /*0e40*/  IMAD.WIDE.U32 R22, R23, 0x4, R12 ;  /* 0x0000000417167825 */ /* 0x000fe200078e000c */
[C---:B-1----:R-:W-:Y:S02]  /*0e50*/  IADD3 R27, PT, PT, R4.reuse, 0x1d, RZ ;  /* 0x0000001d041b7810 */ /* 0x042fe40007ffe0ff */
[----:B------:R-:W-:Y:S03]  /*0e60*/  @P1 STG.E desc[UR6][R14.64], R6 ;  /* 0x000000060e001986 */ /* 0x000fe6000c101906 */
[C---:B--2---:R-:W-:Y:S01]  /*0e70*/  IMAD.WIDE.U32 R20, R27.reuse, 0x4, R10 ;  /* 0x000000041b147825 */ /* 0x044fe200078e000a */
[----:B------:R0:W-:Y:S03]  /*0e80*/  @!P1 STG.E desc[UR6][R16.64], R6 ;  /* 0x0000000610009986 */ /* 0x0001e6000c101906 */
[----:B---3--:R-:W-:Y:S01]  /*0e90*/  IMAD.WIDE.U32 R24, R27, 0x4, R12 ;  /* 0x000000041b187825 */ /* 0x008fe200078e000c */
[----:B------:R1:W-:Y:S01]  /*0ea0*/  @!P1 STG.E desc[UR6][R14.64], R3 ;  /* 0x000000030e009986 */ /* 0x0003e2000c101906 */
[----:B------:R-:W-:-:S02]  /*0eb0*/  IADD3 R27, PT, PT, R4, 0x1f, RZ ;  /* 0x0000001f041b7810 */ /* 0x000fc40007ffe0ff */
[----:B------:R-:W-:Y:S01]  /*0ec0*/  ISETP.GE.U32.AND P1, PT, R2, R3, PT ;  /* 0x000000030200720c */ /* 0x000fe20003f26070 */
[----:B------:R-:W-:Y:S04]  /*0ed0*/  @P0 STG.E desc[UR6][R18.64], R5 ;  /* 0x0000000512000986 */ /* 0x000fe8000c101906 */
[----:B------:R-:W-:Y:S01]  /*0ee0*/  @P0 STG.E desc[UR6][R22.64], R6 ;  /* 0x0000000616000986 */ /* 0x000fe2000c101906 */
[----:B0-----:R-:W-:-:S03]  /*0ef0*/  IMAD.WIDE.U32 R16, R7, 0x4, R10 ;  /* 0x0000000407107825 */ /* 0x001fc600078e000a */
[----:B------:R0:W-:Y:S01]  /*0f00*/  @!P0 STG.E desc[UR6][R18.64], R6 ;  /* 0x0000000612008986 */ /* 0x0001e2000c101906 */
[----:B-1----:R-:W-:-:S03]  /*0f10*/  IMAD.WIDE.U32 R14, R27, 0x4, R12 ;  /* 0x000000041b0e7825 */ /* 0x002fc600078e000c */
[----:B------:R1:W-:Y:S01]  /*0f20*/  @!P0 STG.E desc[UR6][R22.64], R5 ;  /* 0x0000000516008986 */ /* 0x0003e2000c101906 */
[----:B------:R-:W-:-:S03]  /*0f30*/  ISETP.GE.U32.AND P0, PT, R5, R3, PT ;  /* 0x000000030500720c */ /* 0x000fc60003f06070 */
[----:B------:R-:W-:Y:S01]  /*0f40*/  @P2 STG.E desc[UR6][R20.64], R2 ;  /* 0x0000000214002986 */ /* 0x000fe2000c101906 */
[----:B0-----:R-:W-:-:S03]  /*0f50*/  IMAD.WIDE.U32 R18, R7, 0x4, R12 ;  /* 0x0000000407127825 */ /* 0x001fc600078e000c */
[----:B------:R-:W-:Y:S01]  /*0f60*/  @P2 STG.E desc[UR6][R24.64], R6 ;  /* 0x0000000618002986 */ /* 0x000fe2000c101906 */
[C---:B------:R-:W-:Y:S01]  /*0f70*/  IADD3 R7, PT, PT, R4.reuse, 0x20, RZ ;  /* 0x0000002004077810 */ /* 0x040fe20007ffe0ff */
[----:B-1----:R-:W-:Y:S02]  /*0f80*/  IMAD.WIDE.U32 R22, R27, 0x4, R10 ;  /* 0x000000041b167825 */ /* 0x002fe400078e000a */
[----:B------:R0:W-:Y:S01]  /*0f90*/  @!P2 STG.E desc[UR6][R20.64], R6 ;  /* 0x000000061400a986 */ /* 0x0001e2000c101906 */
[----:B------:R-:W-:-:S03]  /*0fa0*/  IADD3 R27, PT, PT, R4, 0x21, RZ ;  /* 0x00000021041b7810 */ /* 0x000fc60007ffe0ff */
[----:B------:R1:W-:Y:S04]  /*0fb0*/  @!P2 STG.E desc[UR6][R24.64], R2 ;  /* 0x000000021800a986 */ /* 0x0003e8000c101906 */
[----:B------:R2:W-:Y:S04]  /*0fc0*/  STG.E desc[UR6][R16.64], R3 ;  /* 0x0000000310007986 */ /* 0x0005e8000c101906 */
[----:B------:R3:W-:Y:S01]  /*0fd0*/  STG.E desc[UR6][R18.64], R3 ;  /* 0x0000000312007986 */ /* 0x0007e2000c101906 */
[----:B0-----:R-:W-:-:S03]  /*0fe0*/  IMAD.WIDE.U32 R20, R7, 0x4, R10 ;  /* 0x0000000407147825 */ /* 0x001fc600078e000a */
        /* <DEDUP_REMOVED lines=8> */
[--C-:B---3--:R-:W-:Y:S01]  /*1070*/  IMAD.WIDE.U32 R18, R27, 0x4, R12.reuse ;  /* 0x000000041b127825 */ /* 0x108fe200078e000c */
[----:B------:R-:W-:Y:S01]  /*1080*/  IADD3 R27, PT, PT, R4, 0x23, RZ ;  /* 0x00000023041b7810 */ /* 0x000fe20007ffe0ff */
[----:B------:R2:W-:Y:S04]  /*1090*/  @P1 STG.E desc[UR6][R20.64], R2 ;  /* 0x0000000214001986 */ /* 0x0005e8000c101906 */
[----:B------:R2:W-:Y:S01]  /*10a0*/  @P1 STG.E desc[UR6][R16.64], R3 ;  /* 0x0000000310001986 */ /* 0x0005e2000c101906 */
[----:B0-----:R-:W-:-:S03]  /*10b0*/  IMAD.WIDE.U32 R22, R25, 0x4, R12 ;  /* 0x0000000419167825 */ /* 0x001fc600078e000c */
[----:B------:R2:W-:Y:S01]  /*10c0*/  @!P1 STG.E desc[UR6][R20.64], R3 ;  /* 0x0000000314009986 */ /* 0x0005e2000c101906 */
[----:B-1----:R-:W-:-:S03]  /*10d0*/  IMAD.WIDE.U32 R14, R25, 0x4, R10 ;  /* 0x00000004190e7825 */ /* 0x002fc600078e000a */
[----:B------:R2:W-:Y:S01]  /*10e0*/  @!P1 STG.E desc[UR6][R16.64], R2 ;  /* 0x0000000210009986 */ /* 0x0005e2000c101906 */
[----:B------:R-:W-:-:S03]  /*10f0*/  IMAD.WIDE.U32 R24, R27, 0x4, R10 ;  /* 0x000000041b187825 */ /* 0x000fc600078e000a */
[----:B------:R2:W-:Y:S01]  /*1100*/  STG.E desc[UR6][R6.64], R5 ;  /* 0x0000000506007986 */ /* 0x0005e2000c101906 */
[----:B------:R-:W-:-:S03]  /*1110*/  IMAD.WIDE.U32 R26, R27, 0x4, R12 ;  /* 0x000000041b1a7825 */ /* 0x000fc600078e000c */
[----:B------:R2:W-:Y:S04]  /*1120*/  STG.E desc[UR6][R18.64], R5 ;  /* 0x0000000512007986 */ /* 0x0005e8000c101906 */
[----:B------:R2:W-:Y:S04]  /*1130*/  @P0 STG.E desc[UR6][R14.64], R2 ;  /* 0x000000020e000986 */ /* 0x0005e8000c101906 */
[----:B------:R2:W-:Y:S04]  /*1140*/  @P0 STG.E desc[UR6][R22.64], R5 ;  /* 0x0000000516000986 */ /* 0x0005e8000c101906 */
[----:B------:R2:W-:Y:S04]  /*1150*/  @!P0 STG.E desc[UR6][R14.64], R5 ;  /* 0x000000050e008986 */ /* 0x0005e8000c101906 */
[----:B------:R2:W-:Y:S01]  /*1160*/  @!P0 STG.E desc[UR6][R22.64], R2 ;  /* 0x0000000216008986 */ /* 0x0005e2000c101906 */
[----:B------:R-:W-:-:S03]  /*1170*/  ISETP.GE.U32.AND P0, PT, R0, UR8, PT ;  /* 0x0000000800007c0c */ /* 0x000fc6000bf06070 */
[----:B------:R2:W-:Y:S04]  /*1180*/  STG.E desc[UR6][R24.64], R2 ;  /* 0x0000000218007986 */ /* 0x0005e8000c101906 */
[----:B------:R2:W-:Y:S06]  /*1190*/  STG.E desc[UR6][R26.64], R2 ;  /* 0x000000021a007986 */ /* 0x0005ec000c101906 */
[----:B------:R-:W-:Y:S05]  /*11a0*/  @!P0 BRA `(.L_x_2) ;  /* 0xffffffec00d08947 */ /* 0x000fea000383ffff */
[----:B------:R-:W-:Y:S05]  /*11b0*/  EXIT ;  /* 0x000000000000794d */ /* 0x000fea0003800000 */
.L_x_3:
        /* <DEDUP_REMOVED lines=12> */
.L_x_5:


//--------------------- .nv.shared.reserved.0     --------------------------
	.section	.nv.shared.reserved.0,"aw",@nobits
	.weak		__nv_reservedSMEM_offset_0_alias
	.size		__nv_reservedSMEM_offset_0_alias, 0, 64
	.other		__nv_reservedSMEM_offset_0_alias,@"STO_CUDA_RESERVED_SHARED STV_DEFAULT"
__nv_reservedSMEM_offset_0_alias:
	.zero		0
	.zero		64


//--------------------- .nv.constant0._Z14IndexScalarGPUIyEvPKT_S0_PS0_S3_ --------------------------
	.section	.nv.constant0._Z14IndexScalarGPUIyEvPKT_S0_PS0_S3_,"a",@progbits
	.sectionflags	@""
	.align	4
.nv.constant0._Z14IndexScalarGPUIyEvPKT_S0_PS0_S3_:
	.zero		928


//--------------------- .nv.constant0._Z14IndexScalarGPUIjEvPKT_S0_PS0_S3_ --------------------------
	.section	.nv.constant0._Z14IndexScalarGPUIjEvPKT_S0_PS0_S3_,"a",@progbits
	.sectionflags	@""
	.align	4
.nv.constant0._Z14IndexScalarGPUIjEvPKT_S0_PS0_S3_:
	.zero		928


//--------------------- SYMBOLS --------------------------

	.type		.nv.reservedSmem.offset0,@object
	.size		.nv.reservedSmem.offset0,0x4
